	.headerflags	@"EF_CUDA_TEXMODE_UNIFIED EF_CUDA_64BIT_ADDRESS EF_CUDA_ACCELERATORS EF_CUDA_SM90 EF_CUDA_VIRTUAL_SM(EF_CUDA_SM90)"
	.elftype	@"ET_EXEC"


//--------------------- .nv.info                  --------------------------
	.section	.nv.info,"",@"SHT_CUDA_INFO"
	.align	4


	//----- nvinfo : EIATTR_REGCOUNT
	.align		4
        /*0000*/ 	.byte	0x04, 0x2f
        /*0002*/ 	.short	(.L_3 - .L_2)
	.align		4
.L_2:
        /*0004*/ 	.word	index@(triton_poi_fused__native_batch_norm_legit_no_training_relu_8)
        /*0008*/ 	.word	0x00000028


	//----- nvinfo : EIATTR_MIN_STACK_SIZE
	.align		4
.L_3:
        /*000c*/ 	.byte	0x04, 0x12
        /*000e*/ 	.short	(.L_5 - .L_4)
	.align		4
.L_4:
        /*0010*/ 	.word	index@(triton_poi_fused__native_batch_norm_legit_no_training_relu_8)
        /*0014*/ 	.word	0x00000000


	//----- nvinfo : EIATTR_FRAME_SIZE
	.align		4
.L_5:
        /*0018*/ 	.byte	0x04, 0x11
        /*001a*/ 	.short	(.L_7 - .L_6)
	.align		4
.L_6:
        /*001c*/ 	.word	index@(triton_poi_fused__native_batch_norm_legit_no_training_relu_8)
        /*0020*/ 	.word	0x00000000


	//----- nvinfo : EIATTR_MIN_STACK_SIZE
	.align		4
.L_7:
        /*0024*/ 	.byte	0x04, 0x12
        /*0026*/ 	.short	(.L_9 - .L_8)
	.align		4
.L_8:
        /*0028*/ 	.word	index@(triton_poi_fused__native_batch_norm_legit_no_training_relu_8)
        /*002c*/ 	.word	0x00000000
.L_9:


//--------------------- .nv.info.triton_poi_fused__native_batch_norm_legit_no_training_relu_8 --------------------------
	.section	.nv.info.triton_poi_fused__native_batch_norm_legit_no_training_relu_8,"",@"SHT_CUDA_INFO"
	.sectionflags	@""
	.align	4


	//----- nvinfo : EIATTR_CUDA_API_VERSION
	.align		4
        /*0000*/ 	.byte	0x04, 0x37
        /*0002*/ 	.short	(.L_11 - .L_10)
.L_10:
        /*0004*/ 	.word	0x0000007c


	//----- nvinfo : EIATTR_KPARAM_INFO
	.align		4
.L_11:
        /*0008*/ 	.byte	0x04, 0x17
        /*000a*/ 	.short	(.L_13 - .L_12)
.L_12:
        /*000c*/ 	.word	0x00000000
        /*0010*/ 	.short	0x0007
        /*0012*/ 	.short	0x0034
        /*0014*/ 	.byte	0x00, 0xf0, 0x11, 0x00


	//----- nvinfo : EIATTR_KPARAM_INFO
	.align		4
.L_13:
        /*0018*/ 	.byte	0x04, 0x17
        /*001a*/ 	.short	(.L_15 - .L_14)
.L_14:
        /*001c*/ 	.word	0x00000000
        /*0020*/ 	.short	0x0006
        /*0022*/ 	.short	0x0030
        /*0024*/ 	.byte	0x00, 0xf0, 0x11, 0x00


	//----- nvinfo : EIATTR_KPARAM_INFO
	.align		4
.L_15:
        /*0028*/ 	.byte	0x04, 0x17
        /*002a*/ 	.short	(.L_17 - .L_16)
.L_16:
        /*002c*/ 	.word	0x00000000
        /*0030*/ 	.short	0x0005
        /*0032*/ 	.short	0x0028
        /*0034*/ 	.byte	0x00, 0xf4, 0x21, 0x00


	//----- nvinfo : EIATTR_KPARAM_INFO
	.align		4
.L_17:
        /*0038*/ 	.byte	0x04, 0x17
        /*003a*/ 	.short	(.L_19 - .L_18)
.L_18:
        /*003c*/ 	.word	0x00000000
        /*0040*/ 	.short	0x0004
        /*0042*/ 	.short	0x0020
        /*0044*/ 	.byte	0x00, 0xf4, 0x21, 0x00


	//----- nvinfo : EIATTR_KPARAM_INFO
	.align		4
.L_19:
        /*0048*/ 	.byte	0x04, 0x17
        /*004a*/ 	.short	(.L_21 - .L_20)
.L_20:
        /*004c*/ 	.word	0x00000000
        /*0050*/ 	.short	0x0003
        /*0052*/ 	.short	0x0018
        /*0054*/ 	.byte	0x00, 0xf4, 0x21, 0x00


	//----- nvinfo : EIATTR_KPARAM_INFO
	.align		4
.L_21:
        /*0058*/ 	.byte	0x04, 0x17
        /*005a*/ 	.short	(.L_23 - .L_22)
.L_22:
        /*005c*/ 	.word	0x00000000
        /*0060*/ 	.short	0x0002
        /*0062*/ 	.short	0x0010
        /*0064*/ 	.byte	0x00, 0xf4, 0x21, 0x00


	//----- nvinfo : EIATTR_KPARAM_INFO
	.align		4
.L_23:
        /*0068*/ 	.byte	0x04, 0x17
        /*006a*/ 	.short	(.L_25 - .L_24)
.L_24:
        /*006c*/ 	.word	0x00000000
        /*0070*/ 	.short	0x0001
        /*0072*/ 	.short	0x0008
        /*0074*/ 	.byte	0x00, 0xf4, 0x21, 0x00


	//----- nvinfo : EIATTR_KPARAM_INFO
	.align		4
.L_25:
        /*0078*/ 	.byte	0x04, 0x17
        /*007a*/ 	.short	(.L_27 - .L_26)
.L_26:
        /*007c*/ 	.word	0x00000000
        /*0080*/ 	.short	0x0000
        /*0082*/ 	.short	0x0000
        /*0084*/ 	.byte	0x00, 0xf4, 0x21, 0x00


	//----- nvinfo : EIATTR_SPARSE_MMA_MASK
	.align		4
.L_27:
        /*0088*/ 	.byte	0x03, 0x50
        /*008a*/ 	.short	0x0000


	//----- nvinfo : EIATTR_MAXREG_COUNT
	.align		4
        /*008c*/ 	.byte	0x03, 0x1b
        /*008e*/ 	.short	0x00ff


	//----- nvinfo : EIATTR_EXIT_INSTR_OFFSETS
	.align		4
        /*0090*/ 	.byte	0x04, 0x1c
        /*0092*/ 	.short	(.L_29 - .L_28)


	//   ....[0]....
.L_28:
        /*0094*/ 	.word	0x00001c30


	//   ....[1]....
        /*0098*/ 	.word	0x00001c70


	//----- nvinfo : EIATTR_REQNTID
	.align		4
.L_29:
        /*009c*/ 	.byte	0x04, 0x10
        /*009e*/ 	.short	(.L_31 - .L_30)
.L_30:
        /*00a0*/ 	.word	0x00000100
        /*00a4*/ 	.word	0x00000001
        /*00a8*/ 	.word	0x00000001


	//----- nvinfo : EIATTR_CBANK_PARAM_SIZE
	.align		4
.L_31:
        /*00ac*/ 	.byte	0x03, 0x19
        /*00ae*/ 	.short	0x0038


	//----- nvinfo : EIATTR_PARAM_CBANK
	.align		4
        /*00b0*/ 	.byte	0x04, 0x0a
        /*00b2*/ 	.short	(.L_33 - .L_32)
	.align		4
.L_32:
        /*00b4*/ 	.word	index@(.nv.constant0.triton_poi_fused__native_batch_norm_legit_no_training_relu_8)
        /*00b8*/ 	.short	0x0210
        /*00ba*/ 	.short	0x0038


	//----- nvinfo : EIATTR_SW_WAR
	.align		4
.L_33:
        /*00bc*/ 	.byte	0x04, 0x36
        /*00be*/ 	.short	(.L_35 - .L_34)
.L_34:
        /*00c0*/ 	.word	0x00000008
.L_35:


//--------------------- .nv.callgraph             --------------------------
	.section	.nv.callgraph,"",@"SHT_CUDA_CALLGRAPH"
	.align	4
	.sectionentsize	8
	.align		4
        /*0000*/ 	.word	0x00000000
	.align		4
        /*0004*/ 	.word	0xffffffff
	.align		4
        /*0008*/ 	.word	0x00000000
	.align		4
        /*000c*/ 	.word	0xfffffffe
	.align		4
        /*0010*/ 	.word	0x00000000
	.align		4
        /*0014*/ 	.word	0xfffffffd
	.align		4
        /*0018*/ 	.word	0x00000000
	.align		4
        /*001c*/ 	.word	0xfffffffc


//--------------------- .nv.constant4             --------------------------
	.section	.nv.constant4,"a",@progbits
	.align	8
	.align		8
.nv.constant4:
        /*0000*/ 	.dword	_$_str
	.align		8
        /*0008*/ 	.dword	_$_str_$_2


//--------------------- .text.triton_poi_fused__native_batch_norm_legit_no_training_relu_8 --------------------------
	.section	.text.triton_poi_fused__native_batch_norm_legit_no_training_relu_8,"ax",@progbits
	.sectionflags	@"SHF_BARRIERS=1"
	.align	128
        .global         triton_poi_fused__native_batch_norm_legit_no_training_relu_8
        .type           triton_poi_fused__native_batch_norm_legit_no_training_relu_8,@function
        .size           triton_poi_fused__native_batch_norm_legit_no_training_relu_8,(.L_x_1 - triton_poi_fused__native_batch_norm_legit_no_training_relu_8)
        .other          triton_poi_fused__native_batch_norm_legit_no_training_relu_8,@"STO_CUDA_ENTRY STV_DEFAULT"
triton_poi_fused__native_batch_norm_legit_no_training_relu_8:
.text.triton_poi_fused__native_batch_norm_legit_no_training_relu_8:
[----:B------:R-:W0:Y:S01]  /*0000*/  LDC R1, c[0x0][0x28] ;  /* 0x00000a00ff017b82 */ /* 0x000e220000000800 */
[----:B------:R-:W1:Y:S07]  /*0010*/  S2R R35, SR_TID.X ;  /* 0x0000000000237919 */ /* 0x000e6e0000002100 */
[----:B------:R-:W2:Y:S01]  /*0020*/  S2UR UR4, SR_CTAID.Y ;  /* 0x00000000000479c3 */ /* 0x000ea20000002600 */
[----:B------:R-:W-:Y:S01]  /*0030*/  ULDC.64 UR22, c[0x0][0x208] ;  /* 0x0000820000167ab9 */ /* 0x000fe20000000a00 */
[----:B------:R-:W3:Y:S06]  /*0040*/  S2R R0, SR_CTAID.X ;  /* 0x0000000000007919 */ /* 0x000eec0000002500 */
[----:B------:R-:W4:Y:S08]  /*0050*/  LDC.64 R36, c[0x0][0x210] ;  /* 0x00008400ff247b82 */ /* 0x000f300000000a00 */
[----:B------:R-:W5:Y:S01]  /*0060*/  LDC.64 R22, c[0x0][0x218] ;  /* 0x00008600ff167b82 */ /* 0x000f620000000a00 */
[----:B--2---:R-:W-:-:S06]  /*0070*/  USHF.L.U32 UR4, UR4, 0x4, URZ ;  /* 0x0000000404047899 */ /* 0x004fcc000800063f */
[----:B------:R-:W-:Y:S02]  /*0080*/  MOV R3, UR4 ;  /* 0x0000000400037c02 */ /* 0x000fe40008000f00 */
[----:B-1----:R-:W-:-:S04]  /*0090*/  SHF.L.U32 R2, R35, 0x2, RZ ;  /* 0x0000000223027819 */ /* 0x002fc800000006ff */
[----:B------:R-:W-:Y:S02]  /*00a0*/  LOP3.LUT R2, R3, 0xc, R2, 0xf8, !PT ;  /* 0x0000000c03027812 */ /* 0x000fe400078ef802 */
[----:B------:R-:W-:Y:S02]  /*00b0*/  SHF.R.U32.HI R3, RZ, 0x2, R35 ;  /* 0x00000002ff037819 */ /* 0x000fe40000011623 */
[C---:B------:R-:W-:Y:S01]  /*00c0*/  ISETP.GE.AND P4, PT, R2.reuse, 0x480, PT ;  /* 0x000004800200780c */ /* 0x040fe20003f86270 */
[----:B------:R-:W-:Y:S01]  /*00d0*/  IMAD.HI R4, R2, 0x38e38e39, RZ ;  /* 0x38e38e3902047827 */ /* 0x000fe200078e02ff */
[----:B------:R-:W-:-:S04]  /*00e0*/  SGXT.U32 R3, R3, 0x6 ;  /* 0x000000060303781a */ /* 0x000fc80000000000 */
[----:B------:R-:W-:Y:S02]  /*00f0*/  SHF.R.U32.HI R5, RZ, 0x1f, R4 ;  /* 0x0000001fff057819 */ /* 0x000fe40000011604 */
[----:B---3--:R-:W-:Y:S02]  /*0100*/  PRMT R3, R3, 0x6540, R0 ;  /* 0x0000654003037816 */ /* 0x008fe40000000000 */
[----:B------:R-:W-:Y:S02]  /*0110*/  LEA.HI.SX32 R5, R4, R5, 0x1a ;  /* 0x0000000504057211 */ /* 0x000fe400078fd2ff */
[C---:B------:R-:W-:Y:S02]  /*0120*/  LOP3.LUT R4, R3.reuse, 0x40, RZ, 0xfc, !PT ;  /* 0x0000004003047812 */ /* 0x040fe400078efcff */
[----:B------:R-:W-:Y:S01]  /*0130*/  LOP3.LUT R6, R3, 0x80, RZ, 0xfc, !PT ;  /* 0x0000008003067812 */ /* 0x000fe200078efcff */
[----:B------:R-:W-:Y:S01]  /*0140*/  IMAD R33, R5, -0x120, R2 ;  /* 0xfffffee005217824 */ /* 0x000fe200078e0202 */
[----:B------:R-:W-:-:S02]  /*0150*/  LOP3.LUT R7, R3, 0xc0, RZ, 0xfc, !PT ;  /* 0x000000c003077812 */ /* 0x000fc400078efcff */
[----:B------:R-:W-:Y:S01]  /*0160*/  ISETP.LT.AND P0, PT, R3, 0x3c1, !P4 ;  /* 0x000003c10300780c */ /* 0x000fe20006701270 */
[----:B------:R-:W-:Y:S01]  /*0170*/  IMAD R2, R5, 0x43920, R33 ;  /* 0x0004392005027824 */ /* 0x000fe200078e0221 */
[----:B------:R-:W-:Y:S02]  /*0180*/  ISETP.LT.AND P3, PT, R7, 0x3c1, !P4 ;  /* 0x000003c10700780c */ /* 0x000fe40006761270 */
[----:B------:R-:W-:Y:S02]  /*0190*/  CS2R R20, SRZ ;  /* 0x0000000000147805 */ /* 0x000fe4000001ff00 */
[----:B------:R-:W-:Y:S01]  /*01a0*/  ISETP.LT.AND P1, PT, R4, 0x3c1, !P4 ;  /* 0x000003c10400780c */ /* 0x000fe20006721270 */
[----:B------:R-:W-:Y:S01]  /*01b0*/  IMAD R3, R3, 0x120, R2 ;  /* 0x0000012003037824 */ /* 0x000fe200078e0202 */
[----:B------:R-:W-:Y:S01]  /*01c0*/  ISETP.LT.AND P2, PT, R6, 0x3c1, !P4 ;  /* 0x000003c10600780c */ /* 0x000fe20006741270 */
[----:B-----5:R-:W-:Y:S01]  /*01d0*/  IMAD.WIDE R24, R33, 0x4, R22 ;  /* 0x0000000421187825 */ /* 0x020fe200078e0216 */
[----:B------:R-:W-:-:S02]  /*01e0*/  CS2R R4, SRZ ;  /* 0x0000000000047805 */ /* 0x000fc4000001ff00 */
[----:B------:R-:W-:Y:S01]  /*01f0*/  IADD3 R27, R3, 0x9000, RZ ;  /* 0x00009000031b7810 */ /* 0x000fe20007ffe0ff */
[C---:B------:R-:W-:Y:S01]  /*0200*/  VIADD R9, R3.reuse, 0x4800 ;  /* 0x0000480003097836 */ /* 0x040fe20000000000 */
[----:B------:R-:W-:Y:S01]  /*0210*/  IADD3 R13, R3, 0xd800, RZ ;  /* 0x0000d800030d7810 */ /* 0x000fe20007ffe0ff */
[--C-:B----4-:R-:W-:Y:S01]  /*0220*/  IMAD.WIDE R10, R3, 0x4, R36.reuse ;  /* 0x00000004030a7825 */ /* 0x110fe200078e0224 */
[----:B------:R-:W-:Y:S02]  /*0230*/  CS2R R22, SRZ ;  /* 0x0000000000167805 */ /* 0x000fe4000001ff00 */
[----:B------:R-:W-:Y:S01]  /*0240*/  CS2R R6, SRZ ;  /* 0x0000000000067805 */ /* 0x000fe2000001ff00 */
[----:B------:R-:W-:-:S04]  /*0250*/  IMAD.WIDE R2, R9, 0x4, R36 ;  /* 0x0000000409027825 */ /* 0x000fc800078e0224 */
[--C-:B------:R-:W-:Y:S01]  /*0260*/  IMAD.WIDE R26, R27, 0x4, R36.reuse ;  /* 0x000000041b1a7825 */ /* 0x100fe200078e0224 */
[----:B------:R-:W2:Y:S03]  /*0270*/  @P0 LDG.E.EL.128 R4, desc[UR22][R10.64] ;  /* 0x000000160a040981 */ /* 0x000ea6000c2e1d00 */
[----:B------:R-:W-:-:S05]  /*0280*/  IMAD.WIDE R36, R13, 0x4, R36 ;  /* 0x000000040d247825 */ /* 0x000fca00078e0224 */
[----:B------:R1:W3:Y:S02]  /*0290*/  @P3 LDG.E.EL.128 R20, desc[UR22][R36.64] ;  /* 0x0000001624143981 */ /* 0x0002e4000c2e1d00 */
[----:B-1----:R-:W1:Y:S01]  /*02a0*/  LDC.64 R36, c[0x0][0x220] ;  /* 0x00008800ff247b82 */ /* 0x002e620000000a00 */
[----:B------:R-:W-:Y:S02]  /*02b0*/  CS2R R12, SRZ ;  /* 0x00000000000c7805 */ /* 0x000fe4000001ff00 */
[----:B------:R-:W-:Y:S02]  /*02c0*/  CS2R R14, SRZ ;  /* 0x00000000000e7805 */ /* 0x000fe4000001ff00 */
[----:B------:R-:W-:Y:S02]  /*02d0*/  CS2R R16, SRZ ;  /* 0x0000000000107805 */ /* 0x000fe4000001ff00 */
[----:B------:R-:W-:Y:S02]  /*02e0*/  CS2R R18, SRZ ;  /* 0x0000000000127805 */ /* 0x000fe4000001ff00 */
[----:B------:R-:W-:-:S02]  /*02f0*/  CS2R R8, SRZ ;  /* 0x0000000000087805 */ /* 0x000fc4000001ff00 */
[----:B------:R-:W-:Y:S02]  /*0300*/  CS2R R10, SRZ ;  /* 0x00000000000a7805 */ /* 0x000fe4000001ff00 */
[----:B------:R-:W-:Y:S02]  /*0310*/  CS2R R28, SRZ ;  /* 0x00000000001c7805 */ /* 0x000fe4000001ff00 */
[----:B------:R-:W-:Y:S01]  /*0320*/  CS2R R30, SRZ ;  /* 0x00000000001e7805 */ /* 0x000fe2000001ff00 */
[----:B------:R4:W5:Y:S04]  /*0330*/  @P1 LDG.E.EL.128 R12, desc[UR22][R2.64] ;  /* 0x00000016020c1981 */ /* 0x000968000c2e1d00 */
[----:B------:R-:W2:Y:S04]  /*0340*/  @!P4 LDG.E.EL.128 R8, desc[UR22][R24.64] ;  /* 0x000000161808c981 */ /* 0x000ea8000c2e1d00 */
[----:B------:R-:W3:Y:S01]  /*0350*/  @P2 LDG.E.EL.128 R16, desc[UR22][R26.64] ;  /* 0x000000161a102981 */ /* 0x000ee2000c2e1d00 */
[----:B----4-:R-:W4:Y:S01]  /*0360*/  LDC.64 R2, c[0x0][0x228] ;  /* 0x00008a00ff027b82 */ /* 0x010f220000000a00 */
[----:B-1----:R-:W-:-:S05]  /*0370*/  IMAD.WIDE R36, R33, 0x4, R36 ;  /* 0x0000000421247825 */ /* 0x002fca00078e0224 */
[----:B------:R4:W3:Y:S02]  /*0380*/  @!P4 LDG.E.EL.128 R28, desc[UR22][R36.64] ;  /* 0x00000016241cc981 */ /* 0x0008e4000c2e1d00 */
[----:B----4-:R-:W-:Y:S02]  /*0390*/  IMAD.WIDE R36, R33, 0x4, R2 ;  /* 0x0000000421247825 */ /* 0x010fe400078e0202 */
[----:B------:R-:W1:Y:S01]  /*03a0*/  LDC.64 R2, c[0x0][0x230] ;  /* 0x00008c00ff027b82 */ /* 0x000e620000000a00 */
[----:B------:R-:W-:Y:S02]  /*03b0*/  PRMT R0, R35, 0x6540, R0 ;  /* 0x0000654023007816 */ /* 0x000fe40000000000 */
[----:B0-----:R-:W-:Y:S02]  /*03c0*/  CS2R R24, SRZ ;  /* 0x0000000000187805 */ /* 0x001fe4000001ff00 */
[----:B------:R-:W-:Y:S02]  /*03d0*/  CS2R R26, SRZ ;  /* 0x00000000001a7805 */ /* 0x000fe4000001ff00 */
[----:B------:R-:W-:-:S04]  /*03e0*/  CS2R R34, SRZ ;  /* 0x0000000000227805 */ /* 0x000fc8000001ff00 */
[----:B------:R-:W4:Y:S01]  /*03f0*/  @!P4 LDG.E.EL.128 R24, desc[UR22][R36.64] ;  /* 0x000000162418c981 */ /* 0x000f22000c2e1d00 */
[----:B-1----:R-:W-:Y:S01]  /*0400*/  IMAD.WIDE R2, R33, 0x4, R2 ;  /* 0x0000000421027825 */ /* 0x002fe200078e0202 */
[----:B------:R-:W-:-:S06]  /*0410*/  CS2R R32, SRZ ;  /* 0x0000000000207805 */ /* 0x000fcc000001ff00 */
[----:B------:R0:W4:Y:S02]  /*0420*/  @!P4 LDG.E.EL.128 R32, desc[UR22][R2.64] ;  /* 0x000000160220c981 */ /* 0x000124000c2e1d00 */
[----:B0-----:R-:W0:Y:S01]  /*0430*/  S2R R3, SR_TID.X ;  /* 0x0000000000037919 */ /* 0x001e220000002100 */
[----:B------:R-:W1:Y:S01]  /*0440*/  S2UR UR9, SR_CgaCtaId ;  /* 0x00000000000979c3 */ /* 0x000e620000008800 */
[----:B------:R-:W-:Y:S01]  /*0450*/  UMOV UR5, 0x400 ;  /* 0x0000040000057882 */ /* 0x000fe20000000000 */
[----:B------:R-:W-:Y:S02]  /*0460*/  UIADD3 UR8, UR4, 0xe, URZ ;  /* 0x0000000e04087890 */ /* 0x000fe4000fffe03f */
[----:B-1----:R-:W-:Y:S01]  /*0470*/  UPRMT UR9, UR9, 0x654, UR5 ;  /* 0x0000065409097896 */ /* 0x002fe20008000005 */
[----:B0-----:R-:W-:-:S04]  /*0480*/  SHF.R.U32.HI R36, RZ, 0x2, R3 ;  /* 0x00000002ff247819 */ /* 0x001fc80000011603 */
[----:B------:R-:W-:Y:S01]  /*0490*/  SGXT.U32 R36, R36, 0x6 ;  /* 0x000000062424781a */ /* 0x000fe20000000000 */
[----:B------:R-:W-:Y:S02]  /*04a0*/  UIMAD.WIDE UR12, UR4, 0x38e38e39, URZ ;  /* 0x38e38e39040c78a5 */ /* 0x000fe4000f8e023f */
[----:B------:R-:W-:-:S04]  /*04b0*/  UIADD3 UR14, UR4, 0x1, URZ ;  /* 0x00000001040e7890 */ /* 0x000fc8000fffe03f */
[----:B------:R-:W-:Y:S02]  /*04c0*/  UIMAD.WIDE UR10, UR14, 0x38e38e39, URZ ;  /* 0x38e38e390e0a78a5 */ /* 0x000fe4000f8e023f */
[----:B------:R-:W-:Y:S02]  /*04d0*/  UIADD3 UR6, UR4, 0xc, URZ ;  /* 0x0000000c04067890 */ /* 0x000fe4000fffe03f */
[----:B------:R-:W-:Y:S01]  /*04e0*/  UIADD3 UR7, UR4, 0xd, URZ ;  /* 0x0000000d04077890 */ /* 0x000fe2000fffe03f */
[C---:B--2---:R-:W-:Y:S01]  /*04f0*/  FADD R4, -R8.reuse, R4 ;  /* 0x0000000408047221 */ /* 0x044fe20000000100 */
[C---:B-----5:R-:W-:Y:S01]  /*0500*/  FADD R12, -R8.reuse, R12 ;  /* 0x0000000c080c7221 */ /* 0x060fe20000000100 */
[C---:B---3--:R-:W-:Y:S01]  /*0510*/  FADD R20, -R8.reuse, R20 ;  /* 0x0000001408147221 */ /* 0x048fe20000000100 */
[----:B------:R-:W-:Y:S01]  /*0520*/  FADD R16, -R8, R16 ;  /* 0x0000001008107221 */ /* 0x000fe20000000100 */
[----:B------:R-:W-:-:S06]  /*0530*/  FADD R8, R28, 9.9999997473787516356e-06 ;  /* 0x3727c5ac1c087421 */ /* 0x000fcc0000000000 */
[----:B------:R-:W0:Y:S01]  /*0540*/  MUFU.SQRT R8, R8 ;  /* 0x0000000800087308 */ /* 0x000e220000002000 */
[----:B------:R-:W-:Y:S01]  /*0550*/  FADD R28, R29, 9.9999997473787516356e-06 ;  /* 0x3727c5ac1d1c7421 */ /* 0x000fe20000000000 */
[----:B------:R-:W-:Y:S01]  /*0560*/  FADD R31, R31, 9.9999997473787516356e-06 ;  /* 0x3727c5ac1f1f7421 */ /* 0x000fe20000000000 */
[----:B------:R-:W-:-:S05]  /*0570*/  FADD R30, R30, 9.9999997473787516356e-06 ;  /* 0x3727c5ac1e1e7421 */ /* 0x000fca0000000000 */
[----:B------:R-:W1:Y:S08]  /*0580*/  MUFU.SQRT R29, R31 ;  /* 0x0000001f001d7308 */ /* 0x000e700000002000 */
[----:B------:R-:W2:Y:S01]  /*0590*/  MUFU.SQRT R28, R28 ;  /* 0x0000001c001c7308 */ /* 0x000ea20000002000 */
[C---:B0-----:R-:W-:Y:S02]  /*05a0*/  FSETP.GT.AND P4, PT, R8.reuse, 8.50705917302346158658e+37, PT ;  /* 0x7e8000000800780b */ /* 0x041fe40003f84000 */
[----:B------:R-:W-:-:S05]  /*05b0*/  FSETP.GEU.AND P5, PT, R8, 1.175494350822287508e-38, PT ;  /* 0x008000000800780b */ /* 0x000fca0003fae000 */
[----:B------:R-:W0:Y:S01]  /*05c0*/  MUFU.SQRT R2, R30 ;  /* 0x0000001e00027308 */ /* 0x000e220000002000 */
[C---:B------:R-:W-:Y:S01]  /*05d0*/  FADD R6, -R10.reuse, R6 ;  /* 0x000000060a067221 */ /* 0x040fe20000000100 */
[C---:B------:R-:W-:Y:S01]  /*05e0*/  FADD R14, -R10.reuse, R14 ;  /* 0x0000000e0a0e7221 */ /* 0x040fe20000000100 */
[C---:B------:R-:W-:Y:S01]  /*05f0*/  FADD R18, -R10.reuse, R18 ;  /* 0x000000120a127221 */ /* 0x040fe20000000100 */
[----:B------:R-:W-:Y:S01]  /*0600*/  FADD R22, -R10, R22 ;  /* 0x000000160a167221 */ /* 0x000fe20000000100 */
[----:B------:R-:W-:Y:S02]  /*0610*/  IMAD.MOV.U32 R10, RZ, RZ, 0x3e800000 ;  /* 0x3e800000ff0a7424 */ /* 0x000fe400078e00ff */
[C---:B------:R-:W-:Y:S01]  /*0620*/  FADD R5, -R9.reuse, R5 ;  /* 0x0000000509057221 */ /* 0x040fe20000000100 */
[C---:B------:R-:W-:Y:S01]  /*0630*/  FADD R13, -R9.reuse, R13 ;  /* 0x0000000d090d7221 */ /* 0x040fe20000000100 */
[C---:B------:R-:W-:Y:S01]  /*0640*/  FADD R17, -R9.reuse, R17 ;  /* 0x0000001109117221 */ /* 0x040fe20000000100 */
[----:B------:R-:W-:Y:S01]  /*0650*/  FADD R21, -R9, R21 ;  /* 0x0000001509157221 */ /* 0x000fe20000000100 */
[----:B-1----:R-:W-:Y:S01]  /*0660*/  FSETP.GT.AND P3, PT, R29, 8.50705917302346158658e+37, PT ;  /* 0x7e8000001d00780b */ /* 0x002fe20003f64000 */
[----:B------:R-:W-:Y:S01]  /*0670*/  @P4 FMUL R8, R8, 0.25 ;  /* 0x3e80000008084820 */ /* 0x000fe20000400000 */
[----:B------:R-:W-:-:S02]  /*0680*/  FSEL R9, R10, 1, P4 ;  /* 0x3f8000000a097808 */ /* 0x000fc40002000000 */
[----:B--2---:R-:W-:Y:S02]  /*0690*/  FSETP.GT.AND P1, PT, R28, 8.50705917302346158658e+37, PT ;  /* 0x7e8000001c00780b */ /* 0x004fe40003f24000 */
[----:B0-----:R-:W-:Y:S02]  /*06a0*/  FSETP.GT.AND P4, PT, R2, 8.50705917302346158658e+37, PT ;  /* 0x7e8000000200780b */ /* 0x001fe40003f84000 */
[----:B------:R-:W-:Y:S01]  /*06b0*/  FSETP.GEU.AND P2, PT, R29, 1.175494350822287508e-38, PT ;  /* 0x008000001d00780b */ /* 0x000fe20003f4e000 */
[----:B------:R-:W-:Y:S01]  /*06c0*/  @!P5 FMUL R8, R8, 16777216 ;  /* 0x4b8000000808d820 */ /* 0x000fe20000400000 */
[----:B------:R-:W-:Y:S01]  /*06d0*/  FSETP.GEU.AND P0, PT, R28, 1.175494350822287508e-38, PT ;  /* 0x008000001c00780b */ /* 0x000fe20003f0e000 */
[----:B------:R-:W-:Y:S01]  /*06e0*/  @!P5 FMUL R9, R9, 16777216 ;  /* 0x4b8000000909d820 */ /* 0x000fe20000400000 */
[----:B------:R-:W-:Y:S01]  /*06f0*/  FSETP.GEU.AND P5, PT, R2, 1.175494350822287508e-38, PT ;  /* 0x008000000200780b */ /* 0x000fe20003fae000 */
[----:B------:R-:W-:Y:S02]  /*0700*/  @P3 FMUL R29, R29, 0.25 ;  /* 0x3e8000001d1d3820 */ /* 0x000fe40000400000 */
[----:B------:R-:W0:Y:S02]  /*0710*/  MUFU.RCP R8, R8 ;  /* 0x0000000800087308 */ /* 0x000e240000001000 */
[----:B------:R-:W-:-:S02]  /*0720*/  @P1 FMUL R28, R28, 0.25 ;  /* 0x3e8000001c1c1820 */ /* 0x000fc40000400000 */
[----:B------:R-:W-:Y:S02]  /*0730*/  @P4 FMUL R2, R2, 0.25 ;  /* 0x3e80000002024820 */ /* 0x000fe40000400000 */
[----:B------:R-:W-:Y:S02]  /*0740*/  @!P2 FMUL R29, R29, 16777216 ;  /* 0x4b8000001d1da820 */ /* 0x000fe40000400000 */
[----:B------:R-:W-:Y:S02]  /*0750*/  @!P0 FMUL R28, R28, 16777216 ;  /* 0x4b8000001c1c8820 */ /* 0x000fe40000400000 */
[----:B------:R-:W-:Y:S02]  /*0760*/  @!P5 FMUL R2, R2, 16777216 ;  /* 0x4b8000000202d820 */ /* 0x000fe40000400000 */
[----:B------:R-:W1:Y:S01]  /*0770*/  MUFU.RCP R29, R29 ;  /* 0x0000001d001d7308 */ /* 0x000e620000001000 */
[----:B------:R-:W-:Y:S01]  /*0780*/  FADD R7, -R11, R7 ;  /* 0x000000070b077221 */ /* 0x000fe20000000100 */
[----:B0-----:R-:W-:Y:S01]  /*0790*/  FMUL R9, R8, R9 ;  /* 0x0000000908097220 */ /* 0x001fe20000400000 */
[----:B------:R-:W-:-:S05]  /*07a0*/  FSEL R8, R10, 1, P3 ;  /* 0x3f8000000a087808 */ /* 0x000fca0001800000 */
[----:B------:R-:W0:Y:S01]  /*07b0*/  MUFU.RCP R28, R28 ;  /* 0x0000001c001c7308 */ /* 0x000e220000001000 */
[C---:B------:R-:W-:Y:S01]  /*07c0*/  FADD R15, -R11.reuse, R15 ;  /* 0x0000000f0b0f7221 */ /* 0x040fe20000000100 */
[C---:B------:R-:W-:Y:S01]  /*07d0*/  FADD R19, -R11.reuse, R19 ;  /* 0x000000130b137221 */ /* 0x040fe20000000100 */
[----:B------:R-:W-:-:S05]  /*07e0*/  FADD R23, -R11, R23 ;  /* 0x000000170b177221 */ /* 0x000fca0000000100 */
[----:B------:R-:W2:Y:S01]  /*07f0*/  MUFU.RCP R2, R2 ;  /* 0x0000000200027308 */ /* 0x000ea20000001000 */
[C---:B------:R-:W-:Y:S02]  /*0800*/  FSEL R11, R10.reuse, 1, P1 ;  /* 0x3f8000000a0b7808 */ /* 0x040fe40000800000 */
[----:B------:R-:W-:Y:S01]  /*0810*/  FSEL R31, R10, 1, P4 ;  /* 0x3f8000000a1f7808 */ /* 0x000fe20002000000 */
[----:B------:R-:W-:Y:S02]  /*0820*/  @!P2 FMUL R8, R8, 16777216 ;  /* 0x4b8000000808a820 */ /* 0x000fe40000400000 */
[----:B------:R-:W-:Y:S02]  /*0830*/  @!P0 FMUL R11, R11, 16777216 ;  /* 0x4b8000000b0b8820 */ /* 0x000fe40000400000 */
[----:B------:R-:W-:Y:S01]  /*0840*/  @!P5 FMUL R31, R31, 16777216 ;  /* 0x4b8000001f1fd820 */ /* 0x000fe20000400000 */
[----:B-1----:R-:W-:Y:S01]  /*0850*/  FMUL R30, R29, R8 ;  /* 0x000000081d1e7220 */ /* 0x002fe20000400000 */
[----:B0-----:R-:W-:-:S03]  /*0860*/  FMUL R8, R28, R11 ;  /* 0x0000000b1c087220 */ /* 0x001fc60000400000 */
[C---:B------:R-:W-:Y:S01]  /*0870*/  FMUL R10, R30.reuse, R23 ;  /* 0x000000171e0a7220 */ /* 0x040fe20000400000 */
[----:B------:R-:W-:Y:S01]  /*0880*/  FMUL R28, R30, R15 ;  /* 0x0000000f1e1c7220 */ /* 0x000fe20000400000 */
[----:B--2---:R-:W-:Y:S01]  /*0890*/  FMUL R11, R2, R31 ;  /* 0x0000001f020b7220 */ /* 0x004fe20000400000 */
[C---:B------:R-:W-:Y:S01]  /*08a0*/  FMUL R2, R30.reuse, R19 ;  /* 0x000000131e027220 */ /* 0x040fe20000400000 */
[----:B------:R-:W-:Y:S01]  /*08b0*/  FMUL R30, R30, R7 ;  /* 0x000000071e1e7220 */ /* 0x000fe20000400000 */
[----:B------:R-:W-:-:S04]  /*08c0*/  SHF.L.U32 R7, R3, 0xa, RZ ;  /* 0x0000000a03077819 */ /* 0x000fc800000006ff */
[----:B------:R-:W-:-:S04]  /*08d0*/  LOP3.LUT R15, R7, 0xc00, RZ, 0xc0, !PT ;  /* 0x00000c00070f7812 */ /* 0x000fc800078ec0ff */
[C---:B------:R-:W-:Y:S02]  /*08e0*/  LOP3.LUT R19, R15.reuse, 0x100, RZ, 0xfc, !PT ;  /* 0x000001000f137812 */ /* 0x040fe400078efcff */
[C---:B------:R-:W-:Y:S02]  /*08f0*/  LOP3.LUT R23, R15.reuse, 0x200, RZ, 0xfc, !PT ;  /* 0x000002000f177812 */ /* 0x040fe400078efcff */
[C---:B------:R-:W-:Y:S02]  /*0900*/  LOP3.LUT R29, R15.reuse, 0x300, RZ, 0xfc, !PT ;  /* 0x000003000f1d7812 */ /* 0x040fe400078efcff */
[C---:B------:R-:W-:Y:S02]  /*0910*/  LOP3.LUT R7, R15.reuse, R36, RZ, 0xfc, !PT ;  /* 0x000000240f077212 */ /* 0x040fe400078efcff */
[----:B------:R-:W-:Y:S02]  /*0920*/  LEA.HI R36, R15, UR9, RZ, 0x1a ;  /* 0x000000090f247c11 */ /* 0x000fe4000f8fd0ff */
[----:B------:R-:W-:-:S02]  /*0930*/  LEA.HI R19, R19, UR9, RZ, 0x1a ;  /* 0x0000000913137c11 */ /* 0x000fc4000f8fd0ff */
[----:B------:R-:W-:Y:S02]  /*0940*/  LEA.HI R15, R23, UR9, RZ, 0x1a ;  /* 0x00000009170f7c11 */ /* 0x000fe4000f8fd0ff */
[----:B------:R-:W-:Y:S01]  /*0950*/  LEA.HI R29, R29, UR9, RZ, 0x1a ;  /* 0x000000091d1d7c11 */ /* 0x000fe2000f8fd0ff */
[C---:B------:R-:W-:Y:S01]  /*0960*/  IMAD R19, R7.reuse, 0x4, R19 ;  /* 0x0000000407137824 */ /* 0x040fe200078e0213 */
[C---:B------:R-:W-:Y:S02]  /*0970*/  LEA R23, R7.reuse, R36, 0x2 ;  /* 0x0000002407177211 */ /* 0x040fe400078e10ff */
[----:B------:R-:W-:Y:S01]  /*0980*/  LEA R15, R7, R15, 0x2 ;  /* 0x0000000f070f7211 */ /* 0x000fe200078e10ff */
[----:B------:R-:W-:Y:S01]  /*0990*/  FMUL R31, R11, R18 ;  /* 0x000000120b1f7220 */ /* 0x000fe20000400000 */
[----:B------:R-:W-:Y:S01]  /*09a0*/  LEA R7, R7, R29, 0x2 ;  /* 0x0000001d07077211 */ /* 0x000fe200078e10ff */
[C---:B------:R-:W-:Y:S01]  /*09b0*/  FMUL R29, R11.reuse, R22 ;  /* 0x000000160b1d7220 */ /* 0x040fe20000400000 */
[C---:B------:R-:W-:Y:S01]  /*09c0*/  FMUL R37, R11.reuse, R14 ;  /* 0x0000000e0b257220 */ /* 0x040fe20000400000 */
[----:B------:R-:W-:Y:S01]  /*09d0*/  FMUL R11, R11, R6 ;  /* 0x000000060b0b7220 */ /* 0x000fe20000400000 */
[C---:B------:R-:W-:Y:S01]  /*09e0*/  FMUL R20, R9.reuse, R20 ;  /* 0x0000001409147220 */ /* 0x040fe20000400000 */
[C---:B------:R-:W-:Y:S01]  /*09f0*/  FMUL R16, R9.reuse, R16 ;  /* 0x0000001009107220 */ /* 0x040fe20000400000 */
[C---:B------:R-:W-:Y:S01]  /*0a00*/  FMUL R6, R9.reuse, R12 ;  /* 0x0000000c09067220 */ /* 0x040fe20000400000 */
[----:B------:R-:W-:Y:S01]  /*0a10*/  FMUL R9, R9, R4 ;  /* 0x0000000409097220 */ /* 0x000fe20000400000 */
[----:B------:R-:W-:Y:S01]  /*0a20*/  IMAD.U32 R12, RZ, RZ, UR4 ;  /* 0x00000004ff0c7e24 */ /* 0x000fe2000f8e00ff */
[----:B------:R-:W-:-:S02]  /*0a30*/  ISETP.GE.AND P0, PT, R0, 0x3c1, PT ;  /* 0x000003c10000780c */ /* 0x000fc40003f06270 */
[----:B------:R-:W-:Y:S01]  /*0a40*/  MOV R4, UR8 ;  /* 0x0000000800047c02 */ /* 0x000fe20008000f00 */
[----:B------:R-:W-:Y:S01]  /*0a50*/  FMUL R14, R8, R13 ;  /* 0x0000000d080e7220 */ /* 0x000fe20000400000 */
[----:B------:R-:W-:Y:S01]  /*0a60*/  ISETP.LT.AND P5, PT, R12, 0x480, !P0 ;  /* 0x000004800c00780c */ /* 0x000fe200047a1270 */
[----:B------:R-:W-:Y:S01]  /*0a70*/  FMUL R12, R8, R17 ;  /* 0x00000011080c7220 */ /* 0x000fe20000400000 */
[----:B------:R-:W-:Y:S01]  /*0a80*/  ISETP.LT.AND P1, PT, R4, 0x480, !P0 ;  /* 0x000004800400780c */ /* 0x000fe20004721270 */
[C---:B------:R-:W-:Y:S01]  /*0a90*/  FMUL R4, R8.reuse, R21 ;  /* 0x0000001508047220 */ /* 0x040fe20000400000 */
[----:B------:R-:W-:-:S04]  /*0aa0*/  FMUL R8, R8, R5 ;  /* 0x0000000508087220 */ /* 0x000fc80000400000 */
[----:B----4-:R-:W-:Y:S01]  /*0ab0*/  FFMA R8, R8, R25, R33 ;  /* 0x0000001908087223 */ /* 0x010fe20000000021 */
[----:B------:R-:W-:Y:S01]  /*0ac0*/  FFMA R5, R9, R24, R32 ;  /* 0x0000001809057223 */ /* 0x000fe20000000020 */
[----:B------:R-:W-:Y:S01]  /*0ad0*/  FFMA R11, R11, R26, R34 ;  /* 0x0000001a0b0b7223 */ /* 0x000fe20000000022 */
[----:B------:R-:W-:Y:S02]  /*0ae0*/  FFMA R30, R30, R27, R35 ;  /* 0x0000001b1e1e7223 */ /* 0x000fe40000000023 */
[----:B------:R-:W-:Y:S01]  /*0af0*/  FSETP.GEU.AND P2, PT, R8, RZ, PT ;  /* 0x000000ff0800720b */ /* 0x000fe20003f4e000 */
[----:B------:R-:W-:Y:S01]  /*0b00*/  FFMA R6, R6, R24, R32 ;  /* 0x0000001806067223 */ /* 0x000fe20000000020 */
[----:B------:R-:W-:Y:S01]  /*0b10*/  FSETP.GEU.AND P4, PT, R5, RZ, PT ;  /* 0x000000ff0500720b */ /* 0x000fe20003f8e000 */
[----:B------:R-:W-:Y:S01]  /*0b20*/  FFMA R37, R37, R26, R34 ;  /* 0x0000001a25257223 */ /* 0x000fe20000000022 */
[----:B------:R-:W-:Y:S02]  /*0b30*/  FSETP.GEU.AND P3, PT, R11, RZ, PT ;  /* 0x000000ff0b00720b */ /* 0x000fe40003f6e000 */
[----:B------:R-:W-:-:S02]  /*0b40*/  FSEL R8, R8, RZ, P2 ;  /* 0x000000ff08087208 */ /* 0x000fc40001000000 */
[----:B------:R-:W-:Y:S01]  /*0b50*/  FSETP.GEU.AND P2, PT, R30, RZ, PT ;  /* 0x000000ff1e00720b */ /* 0x000fe20003f4e000 */
[----:B------:R-:W-:Y:S01]  /*0b60*/  FFMA R9, R14, R25, R33 ;  /* 0x000000190e097223 */ /* 0x000fe20000000021 */
[----:B------:R-:W-:Y:S01]  /*0b70*/  FSEL R14, R5, RZ, P4 ;  /* 0x000000ff050e7208 */ /* 0x000fe20002000000 */
[----:B------:R-:W-:Y:S01]  /*0b80*/  FFMA R28, R28, R27, R35 ;  /* 0x0000001b1c1c7223 */ /* 0x000fe20000000023 */
[----:B------:R-:W-:Y:S01]  /*0b90*/  FSEL R18, R11, RZ, P3 ;  /* 0x000000ff0b127208 */ /* 0x000fe20001800000 */
[-CC-:B------:R-:W-:Y:S01]  /*0ba0*/  FFMA R16, R16, R24.reuse, R32.reuse ;  /* 0x0000001810107223 */ /* 0x180fe20000000020 */
[----:B------:R-:W-:Y:S02]  /*0bb0*/  FSETP.GEU.AND P3, PT, R6, RZ, PT ;  /* 0x000000ff0600720b */ /* 0x000fe40003f6e000 */
[----:B------:R-:W-:Y:S02]  /*0bc0*/  FSEL R30, R30, RZ, P2 ;  /* 0x000000ff1e1e7208 */ /* 0x000fe40001000000 */
[C---:B------:R-:W-:Y:S01]  /*0bd0*/  FSETP.GEU.AND P2, PT, R37.reuse, RZ, PT ;  /* 0x000000ff2500720b */ /* 0x040fe20003f4e000 */
[----:B------:R0:W-:Y:S01]  /*0be0*/  STS [R23], R14 ;  /* 0x0000000e17007388 */ /* 0x0001e20000000800 */
[----:B------:R-:W-:Y:S01]  /*0bf0*/  FSEL R6, R6, RZ, P3 ;  /* 0x000000ff06067208 */ /* 0x000fe20001800000 */
[----:B------:R-:W-:Y:S01]  /*0c00*/  FFMA R12, R12, R25, R33 ;  /* 0x000000190c0c7223 */ /* 0x000fe20000000021 */
[----:B------:R-:W-:Y:S01]  /*0c10*/  FSETP.GEU.AND P3, PT, R28, RZ, PT ;  /* 0x000000ff1c00720b */ /* 0x000fe20003f6e000 */
[----:B------:R-:W-:Y:S01]  /*0c20*/  FFMA R2, R2, R27, R35 ;  /* 0x0000001b02027223 */ /* 0x000fe20000000023 */
[----:B------:R-:W-:Y:S01]  /*0c30*/  FFMA R20, R20, R24, R32 ;  /* 0x0000001814147223 */ /* 0x000fe20000000020 */
[----:B0-----:R-:W-:-:S02]  /*0c40*/  FSEL R14, R37, RZ, P2 ;  /* 0x000000ff250e7208 */ /* 0x001fc40001000000 */
[----:B------:R-:W-:Y:S02]  /*0c50*/  FSETP.GEU.AND P2, PT, R16, RZ, PT ;  /* 0x000000ff1000720b */ /* 0x000fe40003f4e000 */
[----:B------:R-:W-:Y:S01]  /*0c60*/  FSEL R28, R28, RZ, P3 ;  /* 0x000000ff1c1c7208 */ /* 0x000fe20001800000 */
[----:B------:R-:W-:Y:S01]  /*0c70*/  FFMA R4, R4, R25, R33 ;  /* 0x0000001904047223 */ /* 0x000fe20000000021 */
[----:B------:R-:W-:Y:S01]  /*0c80*/  FSETP.GEU.AND P3, PT, R12, RZ, PT ;  /* 0x000000ff0c00720b */ /* 0x000fe20003f6e000 */
[-CC-:B------:R-:W-:Y:S01]  /*0c90*/  FFMA R31, R31, R26.reuse, R34.reuse ;  /* 0x0000001a1f1f7223 */ /* 0x180fe20000000022 */
[----:B------:R-:W-:Y:S02]  /*0ca0*/  FSEL R16, R16, RZ, P2 ;  /* 0x000000ff10107208 */ /* 0x000fe40001000000 */
[----:B------:R-:W-:Y:S02]  /*0cb0*/  FSETP.GEU.AND P4, PT, R9, RZ, PT ;  /* 0x000000ff0900720b */ /* 0x000fe40003f8e000 */
[----:B------:R-:W-:Y:S01]  /*0cc0*/  FSETP.GEU.AND P2, PT, R2, RZ, PT ;  /* 0x000000ff0200720b */ /* 0x000fe20003f4e000 */
[----:B------:R-:W-:Y:S01]  /*0cd0*/  FFMA R29, R29, R26, R34 ;  /* 0x0000001a1d1d7223 */ /* 0x000fe20000000022 */
[----:B------:R-:W-:Y:S01]  /*0ce0*/  FSEL R12, R12, RZ, P3 ;  /* 0x000000ff0c0c7208 */ /* 0x000fe20001800000 */
[----:B------:R-:W-:Y:S01]  /*0cf0*/  FFMA R10, R10, R27, R35 ;  /* 0x0000001b0a0a7223 */ /* 0x000fe20000000023 */
[----:B------:R-:W-:Y:S01]  /*0d00*/  FSEL R22, R9, RZ, P4 ;  /* 0x000000ff09167208 */ /* 0x000fe20002000000 */
[----:B------:R0:W-:Y:S01]  /*0d10*/  STS [R19+0x400], R8 ;  /* 0x0004000813007388 */ /* 0x0001e20000000800 */
[----:B------:R-:W-:-:S02]  /*0d20*/  FSETP.GEU.AND P3, PT, R20, RZ, PT ;  /* 0x000000ff1400720b */ /* 0x000fc40003f6e000 */
[----:B------:R-:W-:Y:S01]  /*0d30*/  FSEL R2, R2, RZ, P2 ;  /* 0x000000ff02027208 */ /* 0x000fe20001000000 */
[----:B------:R-:W-:Y:S01]  /*0d40*/  STS [R15+0x800], R18 ;  /* 0x000800120f007388 */ /* 0x000fe20000000800 */
[----:B------:R-:W-:Y:S02]  /*0d50*/  FSETP.GEU.AND P4, PT, R31, RZ, PT ;  /* 0x000000ff1f00720b */ /* 0x000fe40003f8e000 */
[----:B------:R-:W-:Y:S01]  /*0d60*/  FSETP.GEU.AND P2, PT, R4, RZ, PT ;  /* 0x000000ff0400720b */ /* 0x000fe20003f4e000 */
[----:B------:R-:W-:Y:S01]  /*0d70*/  STS [R7+0xc00], R30 ;  /* 0x000c001e07007388 */ /* 0x000fe20000000800 */
[----:B------:R-:W-:Y:S02]  /*0d80*/  FSEL R20, R20, RZ, P3 ;  /* 0x000000ff14147208 */ /* 0x000fe40001800000 */
[----:B------:R-:W-:Y:S01]  /*0d90*/  FSETP.GEU.AND P3, PT, R29, RZ, PT ;  /* 0x000000ff1d00720b */ /* 0x000fe20003f6e000 */
[----:B------:R1:W-:Y:S01]  /*0da0*/  STS [R23+0x100], R6 ;  /* 0x0001000617007388 */ /* 0x0003e20000000800 */
[----:B0-----:R-:W-:-:S02]  /*0db0*/  FSEL R8, R4, RZ, P2 ;  /* 0x000000ff04087208 */ /* 0x001fc40001000000 */
[----:B------:R-:W-:Y:S01]  /*0dc0*/  FSETP.GEU.AND P2, PT, R10, RZ, PT ;  /* 0x000000ff0a00720b */ /* 0x000fe20003f4e000 */
[----:B------:R-:W-:Y:S04]  /*0dd0*/  STS [R19+0x500], R22 ;  /* 0x0005001613007388 */ /* 0x000fe80000000800 */
[----:B------:R0:W-:Y:S01]  /*0de0*/  STS [R15+0x900], R14 ;  /* 0x0009000e0f007388 */ /* 0x0001e20000000800 */
[----:B-1----:R-:W-:-:S03]  /*0df0*/  FSEL R6, R31, RZ, P4 ;  /* 0x000000ff1f067208 */ /* 0x002fc60002000000 */
[----:B------:R-:W-:Y:S01]  /*0e00*/  STS [R7+0xd00], R28 ;  /* 0x000d001c07007388 */ /* 0x000fe20000000800 */
[----:B------:R-:W-:-:S03]  /*0e10*/  FSEL R10, R10, RZ, P2 ;  /* 0x000000ff0a0a7208 */ /* 0x000fc60001000000 */
[----:B------:R-:W-:Y:S01]  /*0e20*/  STS [R23+0x200], R16 ;  /* 0x0002001017007388 */ /* 0x000fe20000000800 */
[----:B0-----:R-:W-:-:S03]  /*0e30*/  FSEL R14, R29, RZ, P3 ;  /* 0x000000ff1d0e7208 */ /* 0x001fc60001800000 */
[----:B------:R-:W-:Y:S04]  /*0e40*/  STS [R19+0x600], R12 ;  /* 0x0006000c13007388 */ /* 0x000fe80000000800 */
[----:B------:R-:W-:Y:S04]  /*0e50*/  STS [R15+0xa00], R6 ;  /* 0x000a00060f007388 */ /* 0x000fe80000000800 */
[----:B------:R0:W-:Y:S04]  /*0e60*/  STS [R7+0xe00], R2 ;  /* 0x000e000207007388 */ /* 0x0001e80000000800 */
[----:B------:R-:W-:Y:S04]  /*0e70*/  STS [R23+0x300], R20 ;  /* 0x0003001417007388 */ /* 0x000fe80000000800 */
[----:B------:R-:W-:Y:S04]  /*0e80*/  STS [R19+0x700], R8 ;  /* 0x0007000813007388 */ /* 0x000fe80000000800 */
[----:B------:R-:W-:Y:S04]  /*0e90*/  STS [R15+0xb00], R14 ;  /* 0x000b000e0f007388 */ /* 0x000fe80000000800 */
[----:B------:R1:W-:Y:S01]  /*0ea0*/  STS [R7+0xf00], R10 ;  /* 0x000f000a07007388 */ /* 0x0003e20000000800 */
[----:B------:R-:W-:-:S04]  /*0eb0*/  LOP3.LUT R4, R3, 0xff, RZ, 0xc0, !PT ;  /* 0x000000ff03047812 */ /* 0x000fc800078ec0ff */
[----:B------:R-:W-:Y:S01]  /*0ec0*/  LEA R4, R4, UR9, 0x2 ;  /* 0x0000000904047c11 */ /* 0x000fe2000f8e10ff */
[----:B------:R-:W-:Y:S01]  /*0ed0*/  BAR.SYNC.DEFER_BLOCKING 0x0 ;  /* 0x0000000000007b1d */ /* 0x000fe20000010000 */
[----:B------:R-:W-:-:S04]  /*0ee0*/  USHF.R.U32.HI UR9, URZ, 0x1f, UR13 ;  /* 0x0000001f3f097899 */ /* 0x000fc8000801160d */
[----:B------:R-:W-:Y:S02]  /*0ef0*/  ULEA.HI.SX32 UR13, UR13, UR9, 0x1a ;  /* 0x000000090d0d7291 */ /* 0x000fe4000f8fd23f */
[----:B------:R-:W-:Y:S01]  /*0f00*/  USHF.R.U32.HI UR9, URZ, 0x1f, UR11 ;  /* 0x0000001f3f097899 */ /* 0x000fe2000801160b */
[----:B------:R-:W-:Y:S01]  /*0f10*/  IMAD.U32 R5, RZ, RZ, UR6 ;  /* 0x00000006ff057e24 */ /* 0x000fe2000f8e00ff */
[----:B------:R-:W-:Y:S02]  /*0f20*/  UIADD3 UR5, UR4, 0xb, URZ ;  /* 0x0000000b04057890 */ /* 0x000fe4000fffe03f */
[----:B------:R-:W-:Y:S02]  /*0f30*/  ULEA.HI.SX32 UR12, UR11, UR9, 0x1a ;  /* 0x000000090b0c7291 */ /* 0x000fe4000f8fd23f */
[----:B------:R-:W-:Y:S01]  /*0f40*/  UIMAD UR15, UR13, -0x120, UR4 ;  /* 0xfffffee00d0f78a4 */ /* 0x000fe2000f8e0204 */
[----:B0-----:R-:W-:Y:S01]  /*0f50*/  MOV R2, UR7 ;  /* 0x0000000700027c02 */ /* 0x001fe20008000f00 */
[----:B------:R-:W-:Y:S01]  /*0f60*/  UIMAD UR10, UR12, -0x120, UR14 ;  /* 0xfffffee00c0a78a4 */ /* 0x000fe2000f8e020e */
[----:B------:R-:W-:Y:S01]  /*0f70*/  MOV R6, UR5 ;  /* 0x0000000500067c02 */ /* 0x000fe20008000f00 */
[----:B------:R-:W-:Y:S01]  /*0f80*/  UIADD3 UR9, UR4, 0x3, URZ ;  /* 0x0000000304097890 */ /* 0x000fe2000fffe03f */
[----:B------:R-:W-:Y:S01]  /*0f90*/  ISETP.LT.AND P3, PT, R5, 0x480, !P0 ;  /* 0x000004800500780c */ /* 0x000fe20004761270 */
[----:B------:R-:W0:Y:S01]  /*0fa0*/  LDS R11, [R4] ;  /* 0x00000000040b7984 */ /* 0x000e220000000800 */
[----:B------:R-:W-:-:S02]  /*0fb0*/  MOV R5, UR15 ;  /* 0x0000000f00057c02 */ /* 0x000fc40008000f00 */
[----:B------:R-:W-:Y:S01]  /*0fc0*/  ISETP.LT.AND P2, PT, R2, 0x480, !P0 ;  /* 0x000004800200780c */ /* 0x000fe20004741270 */
[----:B-1----:R-:W-:Y:S01]  /*0fd0*/  IMAD.U32 R7, RZ, RZ, UR14 ;  /* 0x0000000eff077e24 */ /* 0x002fe2000f8e00ff */
[----:B------:R-:W1:Y:S01]  /*0fe0*/  LDC.64 R2, c[0x0][0x238] ;  /* 0x00008e00ff027b82 */ /* 0x000e620000000a00 */
[----:B------:R-:W-:Y:S01]  /*0ff0*/  ISETP.LT.AND P4, PT, R6, 0x480, !P0 ;  /* 0x000004800600780c */ /* 0x000fe20004781270 */
[----:B------:R-:W2:Y:S01]  /*1000*/  LDS R13, [R4+0x404] ;  /* 0x00040400040d7984 */ /* 0x000ea20000000800 */
[----:B------:R-:W-:Y:S01]  /*1010*/  MOV R9, UR10 ;  /* 0x0000000a00097c02 */ /* 0x000fe20008000f00 */
[----:B------:R-:W-:Y:S01]  /*1020*/  UIMAD.WIDE UR10, UR9, 0x38e38e39, URZ ;  /* 0x38e38e39090a78a5 */ /* 0x000fe2000f8e023f */
[----:B------:R-:W-:Y:S01]  /*1030*/  MOV R6, UR13 ;  /* 0x0000000d00067c02 */ /* 0x000fe20008000f00 */
[----:B------:R-:W-:Y:S01]  /*1040*/  IMAD R5, R5, 0x3c1, R0 ;  /* 0x000003c105057824 */ /* 0x000fe200078e0200 */
[----:B------:R-:W-:Y:S01]  /*1050*/  ISETP.LT.AND P6, PT, R7, 0x480, !P0 ;  /* 0x000004800700780c */ /* 0x000fe200047c1270 */
[----:B------:R-:W3:Y:S02]  /*1060*/  LDS R15, [R4+0x808] ;  /* 0x00080800040f7984 */ /* 0x000ee40000000800 */
[----:B------:R-:W-:-:S02]  /*1070*/  IMAD R7, R6, 0x1e8020, R5 ;  /* 0x001e802006077824 */ /* 0x000fc400078e0205 */
[----:B------:R-:W-:Y:S01]  /*1080*/  IMAD.U32 R6, RZ, RZ, UR12 ;  /* 0x0000000cff067e24 */ /* 0x000fe2000f8e00ff */
[----:B------:R-:W-:Y:S01]  /*1090*/  UMOV UR12, UR11 ;  /* 0x0000000b000c7c82 */ /* 0x000fe20008000000 */
[----:B------:R-:W4:Y:S01]  /*10a0*/  LDS R17, [R4+0xc0c] ;  /* 0x000c0c0004117984 */ /* 0x000f220000000800 */
[----:B------:R-:W-:Y:S01]  /*10b0*/  USHF.R.U32.HI UR13, URZ, 0x1f, UR12 ;  /* 0x0000001f3f0d7899 */ /* 0x000fe2000801160c */
[----:B------:R-:W-:Y:S01]  /*10c0*/  IMAD R5, R9, 0x3c1, R0 ;  /* 0x000003c109057824 */ /* 0x000fe200078e0200 */
[----:B------:R-:W-:Y:S01]  /*10d0*/  UIADD3 UR14, UR4, 0x2, URZ ;  /* 0x00000002040e7890 */ /* 0x000fe2000fffe03f */
[----:B------:R-:W-:Y:S01]  /*10e0*/  LDS R19, [R4+0x1818] ;  /* 0x0018180004137984 */ /* 0x000fe20000000800 */
[----:B------:R-:W-:Y:S01]  /*10f0*/  ULEA.HI.SX32 UR13, UR12, UR13, 0x1a ;  /* 0x0000000d0c0d7291 */ /* 0x000fe2000f8fd23f */
[----:B------:R-:W-:Y:S01]  /*1100*/  MOV R10, UR9 ;  /* 0x00000009000a7c02 */ /* 0x000fe20008000f00 */
[----:B------:R-:W-:Y:S01]  /*1110*/  IMAD R5, R6, 0x1e8020, R5 ;  /* 0x001e802006057824 */ /* 0x000fe200078e0205 */
[----:B------:R-:W-:Y:S01]  /*1120*/  UIMAD.WIDE UR10, UR14, 0x38e38e39, URZ ;  /* 0x38e38e390e0a78a5 */ /* 0x000fe2000f8e023f */
[----:B------:R-:W-:Y:S01]  /*1130*/  LDS R23, [R4+0x2828] ;  /* 0x0028280004177984 */ /* 0x000fe20000000800 */
[----:B------:R-:W-:Y:S01]  /*1140*/  UIMAD UR9, UR13, -0x120, UR9 ;  /* 0xfffffee00d0978a4 */ /* 0x000fe2000f8e0209 */
[--C-:B-1----:R-:W-:Y:S01]  /*1150*/  IMAD.WIDE R8, R5, 0x4, R2.reuse ;  /* 0x0000000405087825 */ /* 0x102fe200078e0202 */
[----:B------:R-:W-:Y:S01]  /*1160*/  USHF.R.U32.HI UR10, URZ, 0x1f, UR11 ;  /* 0x0000001f3f0a7899 */ /* 0x000fe2000801160b */
[----:B------:R-:W-:Y:S02]  /*1170*/  LDS R25, [R4+0x2c2c] ;  /* 0x002c2c0004197984 */ /* 0x000fe40000000800 */
[----:B------:R-:W-:Y:S01]  /*1180*/  IMAD.WIDE R6, R7, 0x4, R2 ;  /* 0x0000000407067825 */ /* 0x000fe200078e0202 */
[----:B------:R-:W-:Y:S01]  /*1190*/  MOV R5, UR9 ;  /* 0x0000000900057c02 */ /* 0x000fe20008000f00 */
[----:B------:R-:W-:Y:S01]  /*11a0*/  UIADD3 UR9, UR4, 0x4, URZ ;  /* 0x0000000404097890 */ /* 0x000fe2000fffe03f */
[----:B------:R-:W-:Y:S01]  /*11b0*/  LDS R27, [R4+0x3030] ;  /* 0x00303000041b7984 */ /* 0x000fe20000000800 */
[----:B------:R-:W-:-:S02]  /*11c0*/  ULEA.HI.SX32 UR12, UR11, UR10, 0x1a ;  /* 0x0000000a0b0c7291 */ /* 0x000fc4000f8fd23f */
[----:B------:R-:W-:Y:S01]  /*11d0*/  UIMAD.WIDE UR10, UR9, 0x38e38e39, URZ ;  /* 0x38e38e39090a78a5 */ /* 0x000fe2000f8e023f */
[----:B0-----:R0:W-:Y:S01]  /*11e0*/  @P5 STG.E desc[UR22][R6.64], R11 ;  /* 0x0000000b06005986 */ /* 0x0011e2000c101916 */
[----:B------:R-:W-:-:S03]  /*11f0*/  UIMAD UR15, UR12, -0x120, UR14 ;  /* 0xfffffee00c0f78a4 */ /* 0x000fc6000f8e020e */
[----:B------:R-:W1:Y:S01]  /*1200*/  LDS R11, [R4+0x1010] ;  /* 0x00101000040b7984 */ /* 0x000e620000000800 */
[----:B------:R-:W-:Y:S01]  /*1210*/  ISETP.LT.AND P5, PT, R10, 0x480, !P0 ;  /* 0x000004800a00780c */ /* 0x000fe200047a1270 */
[----:B------:R-:W-:Y:S01]  /*1220*/  IMAD.U32 R10, RZ, RZ, UR14 ;  /* 0x0000000eff0a7e24 */ /* 0x000fe2000f8e00ff */
[----:B------:R-:W-:Y:S01]  /*1230*/  UIADD3 UR17, UR4, 0x5, URZ ;  /* 0x0000000504117890 */ /* 0x000fe2000fffe03f */
[----:B------:R-:W-:Y:S01]  /*1240*/  MOV R12, UR13 ;  /* 0x0000000d000c7c02 */ /* 0x000fe20008000f00 */
[----:B------:R-:W-:Y:S01]  /*1250*/  UMOV UR14, UR11 ;  /* 0x0000000b000e7c82 */ /* 0x000fe20008000000 */
[----:B------:R-:W-:Y:S01]  /*1260*/  IMAD R5, R5, 0x3c1, R0 ;  /* 0x000003c105057824 */ /* 0x000fe200078e0200 */
[----:B------:R-:W-:Y:S01]  /*1270*/  UIADD3 UR16, UR4, 0x6, URZ ;  /* 0x0000000604107890 */ /* 0x000fe2000fffe03f */
[----:B0-----:R-:W-:Y:S01]  /*1280*/  MOV R7, UR15 ;  /* 0x0000000f00077c02 */ /* 0x001fe20008000f00 */
[----:B------:R-:W-:Y:S01]  /*1290*/  IMAD.U32 R6, RZ, RZ, UR12 ;  /* 0x0000000cff067e24 */ /* 0x000fe2000f8e00ff */
[----:B------:R-:W-:Y:S01]  /*12a0*/  USHF.R.U32.HI UR15, URZ, 0x1f, UR14 ;  /* 0x0000001f3f0f7899 */ /* 0x000fe2000801160e */
[----:B------:R-:W-:Y:S01]  /*12b0*/  LDS R29, [R4+0x3434] ;  /* 0x00343400041d7984 */ /* 0x000fe20000000800 */
[----:B------:R-:W-:-:S02]  /*12c0*/  UIMAD.WIDE UR12, UR17, 0x38e38e39, URZ ;  /* 0x38e38e39110c78a5 */ /* 0x000fc4000f8e023f */
[----:B------:R-:W-:Y:S01]  /*12d0*/  ULEA.HI.SX32 UR15, UR14, UR15, 0x1a ;  /* 0x0000000f0e0f7291 */ /* 0x000fe2000f8fd23f */
[----:B--2---:R0:W-:Y:S01]  /*12e0*/  @P6 STG.E desc[UR22][R8.64], R13 ;  /* 0x0000000d08006986 */ /* 0x0041e2000c101916 */
[----:B------:R-:W-:Y:S01]  /*12f0*/  ISETP.LT.AND P6, PT, R10, 0x480, !P0 ;  /* 0x000004800a00780c */ /* 0x000fe200047c1270 */
[----:B------:R-:W-:Y:S02]  /*1300*/  USHF.R.U32.HI UR12, URZ, 0x1f, UR13 ;  /* 0x0000001f3f0c7899 */ /* 0x000fe4000801160d */
[----:B------:R-:W2:Y:S01]  /*1310*/  LDS R13, [R4+0x1414] ;  /* 0x00141400040d7984 */ /* 0x000ea20000000800 */
[----:B------:R-:W-:Y:S01]  /*1320*/  MOV R10, UR9 ;  /* 0x00000009000a7c02 */ /* 0x000fe20008000f00 */
[----:B------:R-:W-:Y:S02]  /*1330*/  UIMAD UR9, UR15, -0x120, UR9 ;  /* 0xfffffee00f0978a4 */ /* 0x000fe4000f8e0209 */
[----:B------:R-:W-:Y:S01]  /*1340*/  UIADD3 UR20, UR4, 0x7, URZ ;  /* 0x0000000704147890 */ /* 0x000fe2000fffe03f */
[----:B------:R-:W-:Y:S01]  /*1350*/  LDS R31, [R4+0x3838] ;  /* 0x00383800041f7984 */ /* 0x000fe20000000800 */
[----:B0-----:R-:W-:-:S02]  /*1360*/  IMAD R9, R12, 0x1e8020, R5 ;  /* 0x001e80200c097824 */ /* 0x001fc400078e0205 */
[----:B------:R-:W-:Y:S01]  /*1370*/  IMAD R5, R7, 0x3c1, R0 ;  /* 0x000003c107057824 */ /* 0x000fe200078e0200 */
[----:B------:R-:W-:-:S03]  /*1380*/  ULEA.HI.SX32 UR12, UR13, UR12, 0x1a ;  /* 0x0000000c0d0c7291 */ /* 0x000fc6000f8fd23f */
[----:B------:R-:W-:Y:S01]  /*1390*/  IMAD R5, R6, 0x1e8020, R5 ;  /* 0x001e802006057824 */ /* 0x000fe200078e0205 */
[----:B------:R-:W-:Y:S02]  /*13a0*/  UIMAD.WIDE UR10, UR16, 0x38e38e39, URZ ;  /* 0x38e38e39100a78a5 */ /* 0x000fe4000f8e023f */
[----:B------:R-:W-:Y:S01]  /*13b0*/  UIMAD UR10, UR12, -0x120, UR17 ;  /* 0xfffffee00c0a78a4 */ /* 0x000fe2000f8e0211 */
[--C-:B------:R-:W-:Y:S01]  /*13c0*/  IMAD.WIDE R6, R5, 0x4, R2.reuse ;  /* 0x0000000405067825 */ /* 0x100fe200078e0202 */
[----:B------:R-:W-:Y:S01]  /*13d0*/  MOV R5, UR9 ;  /* 0x0000000900057c02 */ /* 0x000fe20008000f00 */
[----:B------:R-:W-:Y:S01]  /*13e0*/  USHF.R.U32.HI UR9, URZ, 0x1f, UR11 ;  /* 0x0000001f3f097899 */ /* 0x000fe2000801160b */
[----:B------:R-:W-:Y:S01]  /*13f0*/  MOV R12, UR15 ;  /* 0x0000000f000c7c02 */ /* 0x000fe20008000f00 */
[----:B------:R-:W-:Y:S01]  /*1400*/  IMAD.WIDE R8, R9, 0x4, R2 ;  /* 0x0000000409087825 */ /* 0x000fe200078e0202 */
[----:B---3--:R0:W-:Y:S01]  /*1410*/  @P6 STG.E desc[UR22][R6.64], R15 ;  /* 0x0000000f06006986 */ /* 0x0081e2000c101916 */
[----:B------:R-:W-:Y:S01]  /*1420*/  ULEA.HI.SX32 UR14, UR11, UR9, 0x1a ;  /* 0x000000090b0e7291 */ /* 0x000fe2000f8fd23f */
[----:B------:R-:W-:Y:S01]  /*1430*/  ISETP.LT.AND P6, PT, R10, 0x480, !P0 ;  /* 0x000004800a00780c */ /* 0x000fe200047c1270 */
[----:B------:R-:W-:Y:S01]  /*1440*/  IMAD R5, R5, 0x3c1, R0 ;  /* 0x000003c105057824 */ /* 0x000fe200078e0200 */
[----:B----4-:R3:W-:Y:S01]  /*1450*/  @P5 STG.E desc[UR22][R8.64], R17 ;  /* 0x0000001108005986 */ /* 0x0107e2000c101916 */
[----:B------:R-:W-:Y:S01]  /*1460*/  UIMAD UR13, UR14, -0x120, UR16 ;  /* 0xfffffee00e0d78a4 */ /* 0x000fe2000f8e0210 */
[----:B------:R-:W-:Y:S01]  /*1470*/  IMAD.U32 R10, RZ, RZ, UR17 ;  /* 0x00000011ff0a7e24 */ /* 0x000fe2000f8e00ff */
[----:B0-----:R-:W-:Y:S01]  /*1480*/  MOV R15, UR10 ;  /* 0x0000000a000f7c02 */ /* 0x001fe20008000f00 */
[----:B------:R-:W-:-:S02]  /*1490*/  IMAD R7, R12, 0x1e8020, R5 ;  /* 0x001e80200c077824 */ /* 0x000fc400078e0205 */
[----:B---3--:R-:W-:Y:S02]  /*14a0*/  IMAD.U32 R8, RZ, RZ, UR12 ;  /* 0x0000000cff087e24 */ /* 0x008fe4000f8e00ff */
[----:B------:R-:W-:Y:S01]  /*14b0*/  IMAD R5, R15, 0x3c1, R0 ;  /* 0x000003c10f057824 */ /* 0x000fe200078e0200 */
[----:B------:R-:W-:Y:S01]  /*14c0*/  UIMAD.WIDE UR10, UR8, 0x38e38e39, URZ ;  /* 0x38e38e39080a78a5 */ /* 0x000fe2000f8e023f */
[----:B------:R-:W-:Y:S01]  /*14d0*/  IMAD.WIDE R6, R7, 0x4, R2 ;  /* 0x0000000407067825 */ /* 0x000fe200078e0202 */
[----:B------:R-:W-:-:S03]  /*14e0*/  ISETP.LT.AND P5, PT, R10, 0x480, !P0 ;  /* 0x000004800a00780c */ /* 0x000fc600047a1270 */
[----:B------:R-:W-:Y:S01]  /*14f0*/  IMAD R9, R8, 0x1e8020, R5 ;  /* 0x001e802008097824 */ /* 0x000fe200078e0205 */
[----:B------:R-:W-:Y:S01]  /*1500*/  MOV R5, UR13 ;  /* 0x0000000d00057c02 */ /* 0x000fe20008000f00 */
[----:B------:R-:W-:Y:S01]  /*1510*/  UIMAD.WIDE UR12, UR7, 0x38e38e39, URZ ;  /* 0x38e38e39070c78a5 */ /* 0x000fe2000f8e023f */
[----:B------:R-:W-:Y:S01]  /*1520*/  MOV R10, UR16 ;  /* 0x00000010000a7c02 */ /* 0x000fe20008000f00 */
[----:B------:R-:W-:Y:S01]  /*1530*/  USHF.R.U32.HI UR10, URZ, 0x1f, UR11 ;  /* 0x0000001f3f0a7899 */ /* 0x000fe2000801160b */
[----:B-1----:R0:W-:Y:S01]  /*1540*/  @P6 STG.E desc[UR22][R6.64], R11 ;  /* 0x0000000b06006986 */ /* 0x0021e2000c101916 */
[----:B------:R-:W-:Y:S01]  /*1550*/  IMAD.U32 R12, RZ, RZ, UR14 ;  /* 0x0000000eff0c7e24 */ /* 0x000fe2000f8e00ff */
[----:B------:R-:W-:Y:S01]  /*1560*/  ISETP.LT.AND P6, PT, R10, 0x480, !P0 ;  /* 0x000004800a00780c */ /* 0x000fe200047c1270 */
[----:B------:R-:W-:Y:S01]  /*1570*/  IMAD R5, R5, 0x3c1, R0 ;  /* 0x000003c105057824 */ /* 0x000fe200078e0200 */
[----:B------:R-:W-:Y:S02]  /*1580*/  UIMAD.WIDE UR14, UR6, 0x38e38e39, URZ ;  /* 0x38e38e39060e78a5 */ /* 0x000fe4000f8e023f */
[----:B------:R-:W-:-:S02]  /*1590*/  USHF.R.U32.HI UR12, URZ, 0x1f, UR13 ;  /* 0x0000001f3f0c7899 */ /* 0x000fc4000801160d */
[----:B------:R-:W-:Y:S01]  /*15a0*/  ULEA.HI.SX32 UR10, UR11, UR10, 0x1a ;  /* 0x0000000a0b0a7291 */ /* 0x000fe2000f8fd23f */
[----:B------:R-:W-:Y:S01]  /*15b0*/  IMAD R5, R12, 0x1e8020, R5 ;  /* 0x001e80200c057824 */ /* 0x000fe200078e0205 */
[----:B------:R-:W-:Y:S01]  /*15c0*/  UIMAD.WIDE UR16, UR5, 0x38e38e39, URZ ;  /* 0x38e38e39051078a5 */ /* 0x000fe2000f8e023f */
[--C-:B------:R-:W-:Y:S01]  /*15d0*/  IMAD.WIDE R8, R9, 0x4, R2.reuse ;  /* 0x0000000409087825 */ /* 0x100fe200078e0202 */
[----:B------:R-:W-:Y:S02]  /*15e0*/  USHF.R.U32.HI UR11, URZ, 0x1f, UR15 ;  /* 0x0000001f3f0b7899 */ /* 0x000fe4000801160f */
[----:B------:R-:W-:Y:S02]  /*15f0*/  UIMAD UR14, UR10, -0x120, UR8 ;  /* 0xfffffee00a0e78a4 */ /* 0x000fe4000f8e0208 */
[----:B------:R-:W-:Y:S01]  /*1600*/  ULEA.HI.SX32 UR12, UR13, UR12, 0x1a ;  /* 0x0000000c0d0c7291 */ /* 0x000fe2000f8fd23f */
[----:B0-----:R-:W-:Y:S01]  /*1610*/  IMAD.WIDE R6, R5, 0x4, R2 ;  /* 0x0000000405067825 */ /* 0x001fe200078e0202 */
[----:B------:R-:W-:-:S02]  /*1620*/  USHF.R.U32.HI UR8, URZ, 0x1f, UR17 ;  /* 0x0000001f3f087899 */ /* 0x000fc40008011611 */
[----:B------:R-:W-:Y:S01]  /*1630*/  ULEA.HI.SX32 UR11, UR15, UR11, 0x1a ;  /* 0x0000000b0f0b7291 */ /* 0x000fe2000f8fd23f */
[----:B--2---:R0:W-:Y:S01]  /*1640*/  @P5 STG.E desc[UR22][R8.64], R13 ;  /* 0x0000000d08005986 */ /* 0x0041e2000c101916 */
[----:B------:R-:W-:Y:S01]  /*1650*/  UIMAD UR7, UR12, -0x120, UR7 ;  /* 0xfffffee00c0778a4 */ /* 0x000fe2000f8e0207 */
[----:B------:R-:W-:Y:S01]  /*1660*/  MOV R5, UR20 ;  /* 0x0000001400057c02 */ /* 0x000fe20008000f00 */
[----:B------:R-:W-:Y:S01]  /*1670*/  UIADD3 UR9, UR4, 0xa, URZ ;  /* 0x0000000a04097890 */ /* 0x000fe2000fffe03f */
[----:B------:R1:W-:Y:S01]  /*1680*/  @P6 STG.E desc[UR22][R6.64], R19 ;  /* 0x0000001306006986 */ /* 0x0003e2000c101916 */
[----:B------:R-:W-:Y:S02]  /*1690*/  ULEA.HI.SX32 UR8, UR17, UR8, 0x1a ;  /* 0x0000000811087291 */ /* 0x000fe4000f8fd23f */
[----:B------:R-:W-:Y:S01]  /*16a0*/  UIMAD UR6, UR11, -0x120, UR6 ;  /* 0xfffffee00b0678a4 */ /* 0x000fe2000f8e0206 */
[----:B------:R-:W-:Y:S01]  /*16b0*/  ISETP.LT.AND P6, PT, R5, 0x480, !P0 ;  /* 0x000004800500780c */ /* 0x000fe200047c1270 */
[----:B------:R-:W-:Y:S01]  /*16c0*/  UIMAD.WIDE UR18, UR9, 0x38e38e39, URZ ;  /* 0x38e38e39091278a5 */ /* 0x000fe2000f8e023f */
[----:B------:R-:W2:Y:S01]  /*16d0*/  LDS R19, [R4+0x1c1c] ;  /* 0x001c1c0004137984 */ /* 0x000ea20000000800 */
[----:B0-----:R-:W-:Y:S01]  /*16e0*/  IMAD.U32 R9, RZ, RZ, UR14 ;  /* 0x0000000eff097e24 */ /* 0x001fe2000f8e00ff */
[----:B------:R-:W-:Y:S01]  /*16f0*/  UIMAD UR5, UR8, -0x120, UR5 ;  /* 0xfffffee0080578a4 */ /* 0x000fe2000f8e0205 */
[----:B-1----:R-:W-:-:S02]  /*1700*/  MOV R6, UR10 ;  /* 0x0000000a00067c02 */ /* 0x002fc40008000f00 */
[--C-:B------:R-:W-:Y:S01]  /*1710*/  IMAD R5, R9, 0x3c1, R0.reuse ;  /* 0x000003c109057824 */ /* 0x100fe200078e0200 */
[----:B------:R-:W-:Y:S01]  /*1720*/  MOV R7, UR7 ;  /* 0x0000000700077c02 */ /* 0x000fe20008000f00 */
[----:B------:R-:W-:Y:S01]  /*1730*/  USHF.R.U32.HI UR13, URZ, 0x1f, UR19 ;  /* 0x0000001f3f0d7899 */ /* 0x000fe20008011613 */
[----:B------:R-:W-:Y:S01]  /*1740*/  MOV R9, UR6 ;  /* 0x0000000600097c02 */ /* 0x000fe20008000f00 */
[----:B------:R-:W-:Y:S01]  /*1750*/  IMAD R5, R6, 0x1e8020, R5 ;  /* 0x001e802006057824 */ /* 0x000fe200078e0205 */
[----:B------:R-:W-:Y:S01]  /*1760*/  UIMAD.WIDE UR6, UR20, 0x38e38e39, URZ ;  /* 0x38e38e39140678a5 */ /* 0x000fe2000f8e023f */
[----:B------:R-:W-:Y:S02]  /*1770*/  IMAD.U32 R6, RZ, RZ, UR12 ;  /* 0x0000000cff067e24 */ /* 0x000fe4000f8e00ff */
[--C-:B------:R-:W-:Y:S01]  /*1780*/  IMAD R7, R7, 0x3c1, R0.reuse ;  /* 0x000003c107077824 */ /* 0x100fe200078e0200 */
[----:B------:R-:W-:Y:S01]  /*1790*/  ULEA.HI.SX32 UR13, UR19, UR13, 0x1a ;  /* 0x0000000d130d7291 */ /* 0x000fe2000f8fd23f */
[----:B------:R-:W-:Y:S01]  /*17a0*/  IMAD.U32 R11, RZ, RZ, UR5 ;  /* 0x00000005ff0b7e24 */ /* 0x000fe2000f8e00ff */
[----:B------:R-:W-:Y:S01]  /*17b0*/  USHF.R.U32.HI UR5, URZ, 0x1f, UR7 ;  /* 0x0000001f3f057899 */ /* 0x000fe20008011607 */
[----:B------:R-:W-:Y:S01]  /*17c0*/  IMAD R7, R6, 0x1e8020, R7 ;  /* 0x001e802006077824 */ /* 0x000fe200078e0207 */
[----:B------:R-:W-:Y:S01]  /*17d0*/  MOV R10, UR9 ;  /* 0x00000009000a7c02 */ /* 0x000fe20008000f00 */
[----:B------:R-:W-:Y:S01]  /*17e0*/  UIMAD UR9, UR13, -0x120, UR9 ;  /* 0xfffffee00d0978a4 */ /* 0x000fe2000f8e0209 */
[----:B------:R-:W-:Y:S01]  /*17f0*/  MOV R6, UR11 ;  /* 0x0000000b00067c02 */ /* 0x000fe20008000f00 */
[--C-:B------:R-:W-:Y:S01]  /*1800*/  IMAD R9, R9, 0x3c1, R0.reuse ;  /* 0x000003c109097824 */ /* 0x100fe200078e0200 */
[----:B------:R-:W-:Y:S01]  /*1810*/  ULEA.HI.SX32 UR5, UR7, UR5, 0x1a ;  /* 0x0000000507057291 */ /* 0x000fe2000f8fd23f */
[----:B------:R-:W-:-:S02]  /*1820*/  IMAD R11, R11, 0x3c1, R0 ;  /* 0x000003c10b0b7824 */ /* 0x000fc400078e0200 */
[----:B------:R-:W-:Y:S01]  /*1830*/  IMAD R9, R6, 0x1e8020, R9 ;  /* 0x001e802006097824 */ /* 0x000fe200078e0209 */
[----:B------:R-:W-:Y:S01]  /*1840*/  MOV R6, UR8 ;  /* 0x0000000800067c02 */ /* 0x000fe20008000f00 */
[----:B------:R-:W-:Y:S01]  /*1850*/  UIMAD UR20, UR5, -0x120, UR20 ;  /* 0xfffffee0051478a4 */ /* 0x000fe2000f8e0214 */
[----:B------:R-:W-:-:S03]  /*1860*/  MOV R13, UR9 ;  /* 0x00000009000d7c02 */ /* 0x000fc60008000f00 */
[----:B------:R-:W-:Y:S02]  /*1870*/  IMAD R11, R6, 0x1e8020, R11 ;  /* 0x001e8020060b7824 */ /* 0x000fe400078e020b */
[----:B------:R-:W-:Y:S01]  /*1880*/  IMAD.U32 R6, RZ, RZ, UR13 ;  /* 0x0000000dff067e24 */ /* 0x000fe2000f8e00ff */
[----:B------:R-:W-:Y:S01]  /*1890*/  MOV R15, UR20 ;  /* 0x00000014000f7c02 */ /* 0x000fe20008000f00 */
[----:B------:R-:W-:Y:S01]  /*18a0*/  IMAD R13, R13, 0x3c1, R0 ;  /* 0x000003c10d0d7824 */ /* 0x000fe200078e0200 */
[----:B------:R-:W-:-:S03]  /*18b0*/  MOV R17, UR5 ;  /* 0x0000000500117c02 */ /* 0x000fc60008000f00 */
[----:B------:R-:W-:Y:S02]  /*18c0*/  IMAD R13, R6, 0x1e8020, R13 ;  /* 0x001e8020060d7824 */ /* 0x000fe400078e020d */
[----:B------:R-:W-:Y:S01]  /*18d0*/  IMAD R6, R15, 0x3c1, R0 ;  /* 0x000003c10f067824 */ /* 0x000fe200078e0200 */
[----:B------:R-:W-:-:S03]  /*18e0*/  UIADD3 UR5, UR4, 0x8, URZ ;  /* 0x0000000804057890 */ /* 0x000fc6000fffe03f */
[----:B------:R-:W-:Y:S01]  /*18f0*/  IMAD R15, R17, 0x1e8020, R6 ;  /* 0x001e8020110f7824 */ /* 0x000fe200078e0206 */
[----:B------:R-:W-:-:S03]  /*1900*/  UIMAD.WIDE UR6, UR5, 0x38e38e39, URZ ;  /* 0x38e38e39050678a5 */ /* 0x000fc6000f8e023f */
[----:B------:R-:W-:Y:S01]  /*1910*/  IMAD.WIDE R14, R15, 0x4, R2 ;  /* 0x000000040f0e7825 */ /* 0x000fe200078e0202 */
[----:B------:R-:W-:-:S04]  /*1920*/  USHF.R.U32.HI UR6, URZ, 0x1f, UR7 ;  /* 0x0000001f3f067899 */ /* 0x000fc80008011607 */
[----:B--2---:R0:W-:Y:S04]  /*1930*/  @P6 STG.E desc[UR22][R14.64], R19 ;  /* 0x000000130e006986 */ /* 0x0041e8000c101916 */
[----:B------:R-:W1:Y:S01]  /*1940*/  LDS R19, [R4+0x2020] ;  /* 0x0020200004137984 */ /* 0x000e620000000800 */
[----:B------:R-:W-:Y:S01]  /*1950*/  ULEA.HI.SX32 UR6, UR7, UR6, 0x1a ;  /* 0x0000000607067291 */ /* 0x000fe2000f8fd23f */
[----:B------:R-:W-:-:S03]  /*1960*/  MOV R6, UR5 ;  /* 0x0000000500067c02 */ /* 0x000fc60008000f00 */
[----:B------:R-:W-:Y:S02]  /*1970*/  UIMAD UR5, UR6, -0x120, UR5 ;  /* 0xfffffee0060578a4 */ /* 0x000fe4000f8e0205 */
[----:B------:R-:W-:-:S04]  /*1980*/  MOV R21, UR6 ;  /* 0x0000000600157c02 */ /* 0x000fc80008000f00 */
[----:B------:R-:W-:Y:S01]  /*1990*/  IMAD.U32 R17, RZ, RZ, UR5 ;  /* 0x00000005ff117e24 */ /* 0x000fe2000f8e00ff */
[----:B------:R-:W-:-:S04]  /*19a0*/  UIADD3 UR5, UR4, 0x9, URZ ;  /* 0x0000000904057890 */ /* 0x000fc8000fffe03f */
[----:B------:R-:W-:Y:S01]  /*19b0*/  UIMAD.WIDE UR6, UR5, 0x38e38e39, URZ ;  /* 0x38e38e39050678a5 */ /* 0x000fe2000f8e023f */
[----:B------:R-:W-:Y:S01]  /*19c0*/  ISETP.LT.AND P6, PT, R6, 0x480, !P0 ;  /* 0x000004800600780c */ /* 0x000fe200047c1270 */
[----:B------:R-:W-:Y:S02]  /*19d0*/  IMAD R6, R17, 0x3c1, R0 ;  /* 0x000003c111067824 */ /* 0x000fe400078e0200 */
[----:B------:R-:W-:Y:S02]  /*19e0*/  USHF.R.U32.HI UR6, URZ, 0x1f, UR7 ;  /* 0x0000001f3f067899 */ /* 0x000fe40008011607 */
[----:B------:R-:W-:Y:S02]  /*19f0*/  IMAD R17, R21, 0x1e8020, R6 ;  /* 0x001e802015117824 */ /* 0x000fe400078e0206 */
[----:B------:R-:W-:Y:S01]  /*1a00*/  ULEA.HI.SX32 UR6, UR7, UR6, 0x1a ;  /* 0x0000000607067291 */ /* 0x000fe2000f8fd23f */
[----:B------:R-:W-:-:S03]  /*1a10*/  MOV R6, UR5 ;  /* 0x0000000500067c02 */ /* 0x000fc60008000f00 */
[----:B------:R-:W-:Y:S01]  /*1a20*/  UIMAD UR5, UR6, -0x120, UR5 ;  /* 0xfffffee0060578a4 */ /* 0x000fe2000f8e0205 */
[----:B0-----:R-:W-:-:S05]  /*1a30*/  IMAD.WIDE R14, R17, 0x4, R2 ;  /* 0x00000004110e7825 */ /* 0x001fca00078e0202 */
[----:B------:R-:W-:Y:S01]  /*1a40*/  MOV R17, UR5 ;  /* 0x0000000500117c02 */ /* 0x000fe20008000f00 */
[----:B------:R-:W-:Y:S01]  /*1a50*/  IMAD.U32 R21, RZ, RZ, UR6 ;  /* 0x00000006ff157e24 */ /* 0x000fe2000f8e00ff */
[----:B-1----:R0:W-:Y:S01]  /*1a60*/  @P6 STG.E desc[UR22][R14.64], R19 ;  /* 0x000000130e006986 */ /* 0x0021e2000c101916 */
[----:B------:R-:W-:Y:S02]  /*1a70*/  ISETP.LT.AND P6, PT, R6, 0x480, !P0 ;  /* 0x000004800600780c */ /* 0x000fe400047c1270 */
[----:B------:R-:W-:-:S04]  /*1a80*/  IMAD R6, R17, 0x3c1, R0 ;  /* 0x000003c111067824 */ /* 0x000fc800078e0200 */
[----:B------:R-:W-:Y:S02]  /*1a90*/  IMAD R17, R21, 0x1e8020, R6 ;  /* 0x001e802015117824 */ /* 0x000fe400078e0206 */
[----:B------:R-:W1:Y:S01]  /*1aa0*/  LDS R21, [R4+0x2424] ;  /* 0x0024240004157984 */ /* 0x000e620000000800 */
[----:B------:R-:W-:-:S04]  /*1ab0*/  UIADD3 UR6, UR4, 0xf, URZ ;  /* 0x0000000f04067890 */ /* 0x000fc8000fffe03f */
[----:B------:R-:W-:-:S04]  /*1ac0*/  UIMAD.WIDE UR4, UR6, 0x38e38e39, URZ ;  /* 0x38e38e39060478a5 */ /* 0x000fc8000f8e023f */
[----:B------:R-:W-:Y:S01]  /*1ad0*/  USHF.R.U32.HI UR4, URZ, 0x1f, UR5 ;  /* 0x0000001f3f047899 */ /* 0x000fe20008011605 */
[----:B------:R-:W-:-:S03]  /*1ae0*/  MOV R6, UR6 ;  /* 0x0000000600067c02 */ /* 0x000fc60008000f00 */
[----:B------:R-:W-:-:S04]  /*1af0*/  ULEA.HI.SX32 UR4, UR5, UR4, 0x1a ;  /* 0x0000000405047291 */ /* 0x000fc8000f8fd23f */
[----:B------:R-:W-:Y:S01]  /*1b00*/  UIMAD UR6, UR4, -0x120, UR6 ;  /* 0xfffffee0040678a4 */ /* 0x000fe2000f8e0206 */
[----:B------:R-:W-:-:S05]  /*1b10*/  ISETP.LT.AND P5, PT, R10, 0x480, !P0 ;  /* 0x000004800a00780c */ /* 0x000fca00047a1270 */
[----:B0-----:R-:W-:Y:S02]  /*1b20*/  MOV R15, UR6 ;  /* 0x00000006000f7c02 */ /* 0x001fe40008000f00 */
[----:B------:R-:W-:Y:S01]  /*1b30*/  ISETP.LT.AND P0, PT, R6, 0x480, !P0 ;  /* 0x000004800600780c */ /* 0x000fe20004701270 */
[----:B------:R-:W-:-:S04]  /*1b40*/  IMAD.WIDE R12, R13, 0x4, R2 ;  /* 0x000000040d0c7825 */ /* 0x000fc800078e0202 */
[----:B------:R-:W-:Y:S02]  /*1b50*/  IMAD R0, R15, 0x3c1, R0 ;  /* 0x000003c10f007824 */ /* 0x000fe400078e0200 */
[----:B------:R-:W-:-:S04]  /*1b60*/  IMAD.WIDE R14, R17, 0x4, R2 ;  /* 0x00000004110e7825 */ /* 0x000fc800078e0202 */
[----:B------:R-:W-:-:S04]  /*1b70*/  IMAD.WIDE R10, R11, 0x4, R2 ;  /* 0x000000040b0a7825 */ /* 0x000fc800078e0202 */
[--C-:B------:R-:W-:Y:S01]  /*1b80*/  IMAD.WIDE R8, R9, 0x4, R2.reuse ;  /* 0x0000000409087825 */ /* 0x100fe200078e0202 */
[----:B-1----:R0:W-:Y:S03]  /*1b90*/  @P6 STG.E desc[UR22][R14.64], R21 ;  /* 0x000000150e006986 */ /* 0x0021e6000c101916 */
[--C-:B------:R-:W-:Y:S01]  /*1ba0*/  IMAD.WIDE R6, R7, 0x4, R2.reuse ;  /* 0x0000000407067825 */ /* 0x100fe200078e0202 */
[----:B------:R0:W-:Y:S03]  /*1bb0*/  @P5 STG.E desc[UR22][R12.64], R23 ;  /* 0x000000170c005986 */ /* 0x0001e6000c101916 */
[----:B------:R-:W-:Y:S01]  /*1bc0*/  IMAD.WIDE R16, R5, 0x4, R2 ;  /* 0x0000000405107825 */ /* 0x000fe200078e0202 */
[----:B------:R0:W-:Y:S01]  /*1bd0*/  @P4 STG.E desc[UR22][R10.64], R25 ;  /* 0x000000190a004986 */ /* 0x0001e2000c101916 */
[----:B------:R-:W-:-:S03]  /*1be0*/  MOV R19, UR4 ;  /* 0x0000000400137c02 */ /* 0x000fc60008000f00 */
[----:B------:R0:W-:Y:S04]  /*1bf0*/  @P3 STG.E desc[UR22][R8.64], R27 ;  /* 0x0000001b08003986 */ /* 0x0001e8000c101916 */
[----:B------:R0:W-:Y:S01]  /*1c00*/  @P2 STG.E desc[UR22][R6.64], R29 ;  /* 0x0000001d06002986 */ /* 0x0001e2000c101916 */
[----:B------:R-:W-:-:S03]  /*1c10*/  IMAD R19, R19, 0x1e8020, R0 ;  /* 0x001e802013137824 */ /* 0x000fc600078e0200 */
[----:B------:R0:W-:Y:S02]  /*1c20*/  @P1 STG.E desc[UR22][R16.64], R31 ;  /* 0x0000001f10001986 */ /* 0x0001e4000c101916 */
[----:B0-----:R-:W-:Y:S05]  /*1c30*/  @!P0 EXIT ;  /* 0x000000000000894d */ /* 0x001fea0003800000 */
[----:B------:R-:W0:Y:S01]  /*1c40*/  LDS R5, [R4+0x3c3c] ;  /* 0x003c3c0004057984 */ /* 0x000e220000000800 */
[----:B------:R-:W-:-:S05]  /*1c50*/  IMAD.WIDE R2, R19, 0x4, R2 ;  /* 0x0000000413027825 */ /* 0x000fca00078e0202 */
[----:B0-----:R-:W-:Y:S01]  /*1c60*/  STG.E desc[UR22][R2.64], R5 ;  /* 0x0000000502007986 */ /* 0x001fe2000c101916 */
[----:B------:R-:W-:Y:S05]  /*1c70*/  EXIT ;  /* 0x000000000000794d */ /* 0x000fea0003800000 */
.L_x_0:
[----:B------:R-:W-:-:S00]  /*1c80*/  BRA `(.L_x_0) ;  /* 0xfffffffc00fc7947 */ /* 0x000fc0000383ffff */
[----:B------:R-:W-:-:S00]  /*1c90*/  NOP ;  /* 0x0000000000007918 */ /* 0x000fc00000000000 */
        /* <DEDUP_REMOVED lines=14> */
.L_x_1:


//--------------------- .nv.global.init           --------------------------
	.section	.nv.global.init,"aw",@progbits
.nv.global.init:
	.type		_$_str,@object
	.size		_$_str,(_$_str_$_2 - _$_str)
_$_str:
        /*0000*/ 	.byte	0x5f, 0x5f, 0x43, 0x55, 0x44, 0x41, 0x5f, 0x46, 0x54, 0x5a, 0x00
	.type		_$_str_$_2,@object
	.size		_$_str_$_2,(.L_1 - _$_str_$_2)
_$_str_$_2:
        /*000b*/ 	.byte	0x5f, 0x5f, 0x43, 0x55, 0x44, 0x41, 0x5f, 0x50, 0x52, 0x45, 0x43, 0x5f, 0x53, 0x51, 0x52, 0x54
        /*001b*/ 	.byte	0x00
.L_1:


//--------------------- .nv.shared.triton_poi_fused__native_batch_norm_legit_no_training_relu_8 --------------------------
	.section	.nv.shared.triton_poi_fused__native_batch_norm_legit_no_training_relu_8,"aw",@nobits
	.sectionflags	@""
	.align	16
	.zero		1024


//--------------------- .nv.constant0.triton_poi_fused__native_batch_norm_legit_no_training_relu_8 --------------------------
	.section	.nv.constant0.triton_poi_fused__native_batch_norm_legit_no_training_relu_8,"a",@progbits
	.sectionflags	@""
	.align	4
.nv.constant0.triton_poi_fused__native_batch_norm_legit_no_training_relu_8:
	.zero		584
